def matmul_kernel(
    a_ptr,
    b_ptr,
    c_ptr,
    M,
    N,
    K,
    stride_am,
    stride_ak,
    stride_bk,
    stride_bn,
    stride_cm,
    stride_cn,
    BLOCK_M: tl.constexpr,
    BLOCK_N: tl.constexpr,
    BLOCK_K: tl.constexpr,
    GROUP_M: tl.constexpr,
):
    pid = tl.program_id(axis=0)
    num_pid_m = tl.cdiv(M, BLOCK_M)
    num_pid_n = tl.cdiv(N, BLOCK_N)
    num_pid_in_group = GROUP_M * num_pid_n
    group_id = pid // num_pid_in_group
    first_pid_m = group_id * GROUP_M
    group_size_m = min(num_pid_m - first_pid_m, GROUP_M)
    pid_m = first_pid_m + ((pid % num_pid_in_group) % group_size_m)
    pid_n = (pid % num_pid_in_group) // group_size_m

    offs_am = (pid_m * BLOCK_M + tl.arange(0, BLOCK_M)) % M
    offs_bn = (pid_n * BLOCK_N + tl.arange(0, BLOCK_N)) % N
    offs_k = tl.arange(0, BLOCK_K)
    a_ptrs = a_ptr + offs_am[:, None] * stride_am + offs_k[None, :] * stride_ak
    b_ptrs = b_ptr + offs_k[:, None] * stride_bk + offs_bn[None, :] * stride_bn

    acc = tl.zeros((BLOCK_M, BLOCK_N), dtype=tl.float32)
    for kk in range(0, tl.cdiv(K, BLOCK_K)):
        a = tl.load(a_ptrs, mask=offs_k[None, :] < K - kk * BLOCK_K, other=0.0)
        b = tl.load(b_ptrs, mask=offs_k[:, None] < K - kk * BLOCK_K, other=0.0)
        acc = tl.dot(a, b, acc)
        a_ptrs += BLOCK_K * stride_ak
        b_ptrs += BLOCK_K * stride_bk

    c = acc.to(c_ptr.dtype.element_ty)
    offs_cm = pid_m * BLOCK_M + tl.arange(0, BLOCK_M)
    offs_cn = pid_n * BLOCK_N + tl.arange(0, BLOCK_N)
    c_ptrs = c_ptr + offs_cm[:, None] * stride_cm + offs_cn[None, :] * stride_cn
    mask = (offs_cm[:, None] < M) & (offs_cn[None, :] < N)
    tl.store(c_ptrs, c, mask=mask)

# config = {"BLOCK_K": 64, "BLOCK_M": 64, "BLOCK_N": 512, "GROUP_M": 8, "arch": "sm_100", "dtype": "fp32", "num_ctas": 4, "num_stages": 3, "num_warps": 4}
# arch = sm_100


// ===== COMPILED SASS (sm_100a) =====

	.target	sm_100a

	.elftype	@"ET_EXEC"


//--------------------- .note.nv.tkinfo           --------------------------
	.section	.note.nv.tkinfo,"",@"SHT_NOTE"
	.sectionflags	@"SHF_NOTE_NV_TKINFO"
	.tkinfo
        /*0018*/ 	.word	0x00000081
        /*0030*/ 	.string	""
        /*0030*/ 	.string	"ptxas-blackwell"
        /*0030*/ 	.string	"Cuda compilation tools, release 12.9, V12.9.86"
        /*0030*/ 	.string	"Build cuda_12.9.r12.9/compiler.36037853_0"
        /*0030*/ 	.string	"-v  -suppress-debug-info  -lineinfo  -arch sm_100a "



//--------------------- .note.nv.cuver            --------------------------
	.section	.note.nv.cuver,"",@"SHT_NOTE"
	.sectionflags	@"SHF_NOTE_NV_CUVER"
        /*0018*/ 	.short	0x0001
        /*001a*/ 	.short	0x0064
        /*001c*/ 	.short	0x0001
        /*001e*/ 	.short	0x0000
        /*0020*/ 	.short	0x0001
        /*0022*/ 	.short	0x0000


//--------------------- .nv.info                  --------------------------
	.section	.nv.info,"",@"SHT_CUDA_INFO"
	.align	4


	//----- nvinfo : EIATTR_REGCOUNT
	.align		4
        /*0000*/ 	.byte	0x04, 0x2f
        /*0002*/ 	.short	(.L_4 - .L_3)
	.align		4
.L_3:
        /*0004*/ 	.word	index@(matmul_kernel)
        /*0008*/ 	.word	0x000000ff


	//----- nvinfo : EIATTR_FRAME_SIZE
	.align		4
.L_4:
        /*000c*/ 	.byte	0x04, 0x11
        /*000e*/ 	.short	(.L_6 - .L_5)
	.align		4
.L_5:
        /*0010*/ 	.word	index@($__internal_2_$__cuda_sm10x_tcgen05_guardrail_trap_unallocated_columns_being_dealloced)
        /*0014*/ 	.word	0x000001c8


	//----- nvinfo : EIATTR_FRAME_SIZE
	.align		4
.L_6:
        /*0018*/ 	.byte	0x04, 0x11
        /*001a*/ 	.short	(.L_8 - .L_7)
	.align		4
.L_7:
        /*001c*/ 	.word	index@($__internal_1_$__cuda_sm10x_tcgen05_guardrail_trap_phase_invalid_during_alloc)
        /*0020*/ 	.word	0x000001c8


	//----- nvinfo : EIATTR_FRAME_SIZE
	.align		4
.L_8:
        /*0024*/ 	.byte	0x04, 0x11
        /*0026*/ 	.short	(.L_10 - .L_9)
	.align		4
.L_9:
        /*0028*/ 	.word	index@($__internal_0_$__cuda_sm10x_tcgen05_guardrail_trap_col_being_dealloced_not_returned_by_alloc)
        /*002c*/ 	.word	0x000001c8


	//----- nvinfo : EIATTR_FRAME_SIZE
	.align		4
.L_10:
        /*0030*/ 	.byte	0x04, 0x11
        /*0032*/ 	.short	(.L_12 - .L_11)
	.align		4
.L_11:
        /*0034*/ 	.word	index@(matmul_kernel)
        /*0038*/ 	.word	0x000001c8


	//----- nvinfo : EIATTR_MIN_STACK_SIZE
	.align		4
.L_12:
        /*003c*/ 	.byte	0x04, 0x12
        /*003e*/ 	.short	(.L_14 - .L_13)
	.align		4
.L_13:
        /*0040*/ 	.word	index@(matmul_kernel)
        /*0044*/ 	.word	0x000001c8
.L_14:


//--------------------- .nv.info.matmul_kernel    --------------------------
	.section	.nv.info.matmul_kernel,"",@"SHT_CUDA_INFO"
	.sectionflags	@""
	.align	4


	//----- nvinfo : EIATTR_CUDA_API_VERSION
	.align		4
        /*0000*/ 	.byte	0x04, 0x37
        /*0002*/ 	.short	(.L_16 - .L_15)
.L_15:
        /*0004*/ 	.word	0x00000081


	//----- nvinfo : EIATTR_KPARAM_INFO
	.align		4
.L_16:
        /*0008*/ 	.byte	0x04, 0x17
        /*000a*/ 	.short	(.L_18 - .L_17)
.L_17:
        /*000c*/ 	.word	0x00000000
        /*0010*/ 	.short	0x000d
        /*0012*/ 	.short	0x0048
        /*0014*/ 	.byte	0x00, 0xf4, 0x21, 0x00


	//----- nvinfo : EIATTR_KPARAM_INFO
	.align		4
.L_18:
        /*0018*/ 	.byte	0x04, 0x17
        /*001a*/ 	.short	(.L_20 - .L_19)
.L_19:
        /*001c*/ 	.word	0x00000000
        /*0020*/ 	.short	0x000c
        /*0022*/ 	.short	0x0040
        /*0024*/ 	.byte	0x00, 0xf4, 0x21, 0x00


	//----- nvinfo : EIATTR_KPARAM_INFO
	.align		4
.L_20:
        /*0028*/ 	.byte	0x04, 0x17
        /*002a*/ 	.short	(.L_22 - .L_21)
.L_21:
        /*002c*/ 	.word	0x00000000
        /*0030*/ 	.short	0x000b
        /*0032*/ 	.short	0x0038
        /*0034*/ 	.byte	0x00, 0xf0, 0x11, 0x00


	//----- nvinfo : EIATTR_KPARAM_INFO
	.align		4
.L_22:
        /*0038*/ 	.byte	0x04, 0x17
        /*003a*/ 	.short	(.L_24 - .L_23)
.L_23:
        /*003c*/ 	.word	0x00000000
        /*0040*/ 	.short	0x000a
        /*0042*/ 	.short	0x0034
        /*0044*/ 	.byte	0x00, 0xf0, 0x11, 0x00


	//----- nvinfo : EIATTR_KPARAM_INFO
	.align		4
.L_24:
        /*0048*/ 	.byte	0x04, 0x17
        /*004a*/ 	.short	(.L_26 - .L_25)
.L_25:
        /*004c*/ 	.word	0x00000000
        /*0050*/ 	.short	0x0009
        /*0052*/ 	.short	0x0030
        /*0054*/ 	.byte	0x00, 0xf0, 0x11, 0x00


	//----- nvinfo : EIATTR_KPARAM_INFO
	.align		4
.L_26:
        /*0058*/ 	.byte	0x04, 0x17
        /*005a*/ 	.short	(.L_28 - .L_27)
.L_27:
        /*005c*/ 	.word	0x00000000
        /*0060*/ 	.short	0x0008
        /*0062*/ 	.short	0x002c
        /*0064*/ 	.byte	0x00, 0xf0, 0x11, 0x00


	//----- nvinfo : EIATTR_KPARAM_INFO
	.align		4
.L_28:
        /*0068*/ 	.byte	0x04, 0x17
        /*006a*/ 	.short	(.L_30 - .L_29)
.L_29:
        /*006c*/ 	.word	0x00000000
        /*0070*/ 	.short	0x0007
        /*0072*/ 	.short	0x0028
        /*0074*/ 	.byte	0x00, 0xf0, 0x11, 0x00


	//----- nvinfo : EIATTR_KPARAM_INFO
	.align		4
.L_30:
        /*0078*/ 	.byte	0x04, 0x17
        /*007a*/ 	.short	(.L_32 - .L_31)
.L_31:
        /*007c*/ 	.word	0x00000000
        /*0080*/ 	.short	0x0006
        /*0082*/ 	.short	0x0024
        /*0084*/ 	.byte	0x00, 0xf0, 0x11, 0x00


	//----- nvinfo : EIATTR_KPARAM_INFO
	.align		4
.L_32:
        /*0088*/ 	.byte	0x04, 0x17
        /*008a*/ 	.short	(.L_34 - .L_33)
.L_33:
        /*008c*/ 	.word	0x00000000
        /*0090*/ 	.short	0x0005
        /*0092*/ 	.short	0x0020
        /*0094*/ 	.byte	0x00, 0xf0, 0x11, 0x00


	//----- nvinfo : EIATTR_KPARAM_INFO
	.align		4
.L_34:
        /*0098*/ 	.byte	0x04, 0x17
        /*009a*/ 	.short	(.L_36 - .L_35)
.L_35:
        /*009c*/ 	.word	0x00000000
        /*00a0*/ 	.short	0x0004
        /*00a2*/ 	.short	0x001c
        /*00a4*/ 	.byte	0x00, 0xf0, 0x11, 0x00


	//----- nvinfo : EIATTR_KPARAM_INFO
	.align		4
.L_36:
        /*00a8*/ 	.byte	0x04, 0x17
        /*00aa*/ 	.short	(.L_38 - .L_37)
.L_37:
        /*00ac*/ 	.word	0x00000000
        /*00b0*/ 	.short	0x0003
        /*00b2*/ 	.short	0x0018
        /*00b4*/ 	.byte	0x00, 0xf0, 0x11, 0x00


	//----- nvinfo : EIATTR_KPARAM_INFO
	.align		4
.L_38:
        /*00b8*/ 	.byte	0x04, 0x17
        /*00ba*/ 	.short	(.L_40 - .L_39)
.L_39:
        /*00bc*/ 	.word	0x00000000
        /*00c0*/ 	.short	0x0002
        /*00c2*/ 	.short	0x0010
        /*00c4*/ 	.byte	0x00, 0xf4, 0x21, 0x00


	//----- nvinfo : EIATTR_KPARAM_INFO
	.align		4
.L_40:
        /*00c8*/ 	.byte	0x04, 0x17
        /*00ca*/ 	.short	(.L_42 - .L_41)
.L_41:
        /*00cc*/ 	.word	0x00000000
        /*00d0*/ 	.short	0x0001
        /*00d2*/ 	.short	0x0008
        /*00d4*/ 	.byte	0x00, 0xf4, 0x21, 0x00


	//----- nvinfo : EIATTR_KPARAM_INFO
	.align		4
.L_42:
        /*00d8*/ 	.byte	0x04, 0x17
        /*00da*/ 	.short	(.L_44 - .L_43)
.L_43:
        /*00dc*/ 	.word	0x00000000
        /*00e0*/ 	.short	0x0000
        /*00e2*/ 	.short	0x0000
        /*00e4*/ 	.byte	0x00, 0xf4, 0x21, 0x00


	//----- nvinfo : EIATTR_EXPLICIT_CLUSTER
	.align		4
.L_44:
        /*00e8*/ 	.byte	0x01, 0x3e
	.zero		2


	//----- nvinfo : EIATTR_CTA_PER_CLUSTER
	.align		4
        /*00ec*/ 	.byte	0x04, 0x3d
        /*00ee*/ 	.short	(.L_46 - .L_45)
.L_45:
        /*00f0*/ 	.word	0x00000004
        /*00f4*/ 	.word	0x00000001
        /*00f8*/ 	.word	0x00000001


	//----- nvinfo : EIATTR_AT_ENTRY_FRAGMENTS
	.align		4
.L_46:
        /*00fc*/ 	.byte	0x04, 0x4f
        /*00fe*/ 	.short	(.L_48 - .L_47)


	//   ....[0]....
.L_47:
        /*0100*/ 	.word	0x00000004


	//----- nvinfo : EIATTR_RESERVED_SMEM_USED
	.align		4
.L_48:
        /*0104*/ 	.byte	0x01, 0x41
	.zero		2


	//----- nvinfo : EIATTR_SPARSE_MMA_MASK
	.align		4
        /*0108*/ 	.byte	0x03, 0x50
        /*010a*/ 	.short	0x0000


	//----- nvinfo : EIATTR_TCGEN05_1CTA_USED
	.align		4
        /*010c*/ 	.byte	0x01, 0x51
	.zero		2


	//----- nvinfo : EIATTR_MAXREG_COUNT
	.align		4
        /*0110*/ 	.byte	0x03, 0x1b
        /*0112*/ 	.short	0x00ff


	//----- nvinfo : EIATTR_NUM_BARRIERS
	.align		4
        /*0114*/ 	.byte	0x02, 0x4c
        /*0116*/ 	.byte	0x01
	.zero		1


	//----- nvinfo : EIATTR_ANNOTATIONS
	.align		4
        /*0118*/ 	.byte	0x04, 0x55
        /*011a*/ 	.short	(.L_50 - .L_49)


	//   ....[0]....
.L_49:
        /*011c*/ 	.word	0x00000001
        /*0120*/ 	.byte	0xd0, 0x0a, 0x00, 0x00, 0x01, 0x00, 0x00, 0x00, 0x10, 0x0b, 0x00, 0x00, 0x01, 0x00, 0x00, 0x00
        /* <DEDUP_REMOVED lines=112> */
        /*0830*/ 	.byte	0xf0, 0x06, 0x01, 0x00, 0x01, 0x00, 0x00, 0x00, 0x10, 0x07, 0x01, 0x00


	//----- nvinfo : EIATTR_INT_WARP_WIDE_INSTR_OFFSETS
	.align		4
.L_50:
        /*083c*/ 	.byte	0x04, 0x31
        /*083e*/ 	.short	(.L_52 - .L_51)


	//   ....[0]....
.L_51:
        /*0840*/ 	.word	0x000057a0


	//   ....[1]....
        /*0844*/ 	.word	0x00005880


	//   ....[2]....
        /*0848*/ 	.word	0x000058d0


	//   ....[3]....
        /*084c*/ 	.word	0x00010ba0


	//   ....[4]....
        /*0850*/ 	.word	0x00010bf0


	//----- nvinfo : EIATTR_COOP_GROUP_MASK_REGIDS
	.align		4
.L_52:
        /*0854*/ 	.byte	0x04, 0x29
        /*0856*/ 	.short	(.L_54 - .L_53)


	//   ....[0]....
.L_53:
        /*0858*/ 	.word	0xffffffff


	//   ....[1]....
        /*085c*/ 	.word	0xffffffff


	//   ....[2]....
        /*0860*/ 	.word	0xffffffff


	//   ....[3]....
        /*0864*/ 	.word	0xffffffff


	//----- nvinfo : EIATTR_COOP_GROUP_INSTR_OFFSETS
	.align		4
.L_54:
        /*0868*/ 	.byte	0x04, 0x28
        /*086a*/ 	.short	(.L_56 - .L_55)


	//   ....[0]....
.L_55:
        /*086c*/ 	.word	0x00000070


	//   ....[1]....
        /*0870*/ 	.word	0x00000330


	//   ....[2]....
        /*0874*/ 	.word	0x00010a30


	//   ....[3]....
        /*0878*/ 	.word	0x00010ca0


	//----- nvinfo : EIATTR_VRC_CTA_INIT_COUNT
	.align		4
.L_56:
        /*087c*/ 	.byte	0x02, 0x4a
        /*087e*/ 	.byte	0x80
	.zero		1


	//----- nvinfo : EIATTR_MBARRIER_INSTR_OFFSETS
	.align		4
        /*0880*/ 	.byte	0x04, 0x39
        /*0882*/ 	.short	(.L_58 - .L_57)


	//   ....[0]....
.L_57:
        /*0884*/ 	.word	0x00005a50
        /*0888*/ 	.word	0x000000ff
        /*088c*/ 	.word	0x00000000
        /*0890*/ 	.short	0x0100
        /*0892*/ 	.byte	0x1e
	.zero		1


	//   ....[1]....
        /*0894*/ 	.word	0x00005b70
        /*0898*/ 	.word	0x000000ff
        /*089c*/ 	.word	0x00024008
        /*08a0*/ 	.short	0x0100
        /*08a2*/ 	.byte	0x21
	.zero		1


	//   ....[2]....
        /*08a4*/ 	.word	0x0000c940
        /*08a8*/ 	.word	0x000000ff
        /*08ac*/ 	.word	0x00000000
        /*08b0*/ 	.short	0x010a
        /*08b2*/ 	.byte	0x28
	.zero		1


	//   ....[3]....
        /*08b4*/ 	.word	0x0000ea80
        /*08b8*/ 	.word	0x000000ff
        /*08bc*/ 	.word	0x00000000
        /*08c0*/ 	.short	0x010a
        /*08c2*/ 	.byte	0x1e
	.zero		1


	//   ....[4]....
        /*08c4*/ 	.word	0x0000ecd0
        /*08c8*/ 	.word	0x000000ff
        /*08cc*/ 	.word	0x00024000
        /*08d0*/ 	.short	0x0108
        /*08d2*/ 	.byte	0x21
	.zero		1


	//   ....[5]....
        /*08d4*/ 	.word	0x0000ed60
        /*08d8*/ 	.word	0x000000ff
        /*08dc*/ 	.word	0x00024008
        /*08e0*/ 	.short	0x0108
        /*08e2*/ 	.byte	0x21
	.zero		1


	//   ....[6]....
        /*08e4*/ 	.word	0x00010cc0
        /*08e8*/ 	.word	0x000000ff
        /*08ec*/ 	.word	0x00000000
        /*08f0*/ 	.short	0x010a
        /*08f2*/ 	.byte	0x28
	.zero		1


	//   ....[7]....
        /*08f4*/ 	.word	0x00010cf0
        /*08f8*/ 	.word	0x000000ff
        /*08fc*/ 	.word	0x00000000
        /*0900*/ 	.short	0x010a
        /*0902*/ 	.byte	0x1e
	.zero		1


	//----- nvinfo : EIATTR_NUM_MBARRIERS
	.align		4
.L_58:
        /*0904*/ 	.byte	0x03, 0x38
        /*0906*/ 	.short	0x0002


	//----- nvinfo : EIATTR_EXIT_INSTR_OFFSETS
	.align		4
        /*0908*/ 	.byte	0x04, 0x1c
        /*090a*/ 	.short	(.L_60 - .L_59)


	//   ....[0]....
.L_59:
        /*090c*/ 	.word	0x00010cb0


	//----- nvinfo : EIATTR_REQNTID
	.align		4
.L_60:
        /*0910*/ 	.byte	0x04, 0x10
        /*0912*/ 	.short	(.L_62 - .L_61)
.L_61:
        /*0914*/ 	.word	0x00000080
        /*0918*/ 	.word	0x00000001
        /*091c*/ 	.word	0x00000001


	//----- nvinfo : EIATTR_CRS_STACK_SIZE
	.align		4
.L_62:
        /*0920*/ 	.byte	0x04, 0x1e
        /*0922*/ 	.short	(.L_64 - .L_63)
.L_63:
        /*0924*/ 	.word	0x00000000


	//----- nvinfo : EIATTR_CBANK_PARAM_SIZE
	.align		4
.L_64:
        /*0928*/ 	.byte	0x03, 0x19
        /*092a*/ 	.short	0x0050


	//----- nvinfo : EIATTR_PARAM_CBANK
	.align		4
        /*092c*/ 	.byte	0x04, 0x0a
        /*092e*/ 	.short	(.L_66 - .L_65)
	.align		4
.L_65:
        /*0930*/ 	.word	index@(.nv.constant0.matmul_kernel)
        /*0934*/ 	.short	0x0380
        /*0936*/ 	.short	0x0050


	//----- nvinfo : EIATTR_SW_WAR
	.align		4
.L_66:
        /*0938*/ 	.byte	0x04, 0x36
        /*093a*/ 	.short	(.L_68 - .L_67)
.L_67:
        /*093c*/ 	.word	0x00000008
.L_68:


//--------------------- .nv.compat                --------------------------
	.section	.nv.compat,"",@"SHT_CUDA_COMPAT_INFO"
	.align	4
        /*0000*/ 	.byte	0x02, 0x02, 0x02, 0x00, 0x02, 0x05, 0x05, 0x00, 0x02, 0x03, 0x00, 0x00, 0x02, 0x06, 0x01, 0x00


//--------------------- .nv.callgraph             --------------------------
	.section	.nv.callgraph,"",@"SHT_CUDA_CALLGRAPH"
	.align	4
	.sectionentsize	8
	.align		4
        /*0000*/ 	.word	0x00000000
	.align		4
        /*0004*/ 	.word	0xffffffff
	.align		4
        /*0008*/ 	.word	0x00000000
	.align		4
        /*000c*/ 	.word	0xfffffffe
	.align		4
        /*0010*/ 	.word	0x00000000
	.align		4
        /*0014*/ 	.word	0xfffffffd
	.align		4
        /*0018*/ 	.word	0x00000000
	.align		4
        /*001c*/ 	.word	0xfffffffc


//--------------------- .text.matmul_kernel       --------------------------
	.section	.text.matmul_kernel,"ax",@progbits
	.align	128
        .global         matmul_kernel
        .type           matmul_kernel,@function
        .size           matmul_kernel,(.L_x_20 - matmul_kernel)
        .other          matmul_kernel,@"STO_CUDA_ENTRY STV_DEFAULT"
matmul_kernel:
.text.matmul_kernel:
[----:B------:R-:W1:Y:S01]  /*0000*/  LDC R1, c[0x0][0x37c] ;  /* 0x0000df00ff017b82 */ /* 0x000e620000000800 */
[----:B------:R-:W2:Y:S01]  /*0010*/  S2R R0, SR_TID.X ;  /* 0x0000000000007919 */ /* 0x000ea20000002100 */
[----:B-1----:R-:W-:Y:S01]  /*0020*/  VIADD R1, R1, 0xfffffe38 ;  /* 0xfffffe3801017836 */ /* 0x002fe20000000000 */
[----:B--2---:R-:W-:-:S13]  /*0030*/  ISETP.GE.U32.AND P0, PT, R0, 0x20, PT ;  /* 0x000000200000780c */ /* 0x004fda0003f06070 */
[----:B------:R-:W-:Y:S02]  /*0040*/  VOTEU.ANY UP0, P0 ;  /* 0x0000000000ff7886 */ /* 0x000fe40000000100 */
[----:B------:R-:W-:Y:S05]  /*0050*/  BRA.U UP0, `(.L_x_0) ;  /* 0x0000000100b87547 */ /* 0x000fea000b800000 */
[----:B------:R-:W1:Y:S01]  /*0060*/  S2UR UR6, SR_CgaCtaId ;  /* 0x00000000000679c3 */ /* 0x000e620000008800 */
[----:B------:R-:W-:Y:S01]  /*0070*/  NOP ;  /* 0x0000000000007918 */ /* 0x000fe20000000000 */
[----:B------:R-:W-:Y:S02]  /*0080*/  UMOV UR4, 0x40 ;  /* 0x0000004000047882 */ /* 0x000fe40000000000 */
[----:B-1----:R-:W-:-:S09]  /*0090*/  ULEA UR4, UR6, UR4, 0x18 ;  /* 0x0000000406047291 */ /* 0x002fd2000f8ec0ff */
[----:B------:R-:W1:Y:S01]  /*00a0*/  LDS.U8 R0, [UR4] ;  /* 0x00000004ff007984 */ /* 0x000e620008000000 */
[----:B------:R-:W-:Y:S02]  /*00b0*/  UMOV UR4, 0x400 ;  /* 0x0000040000047882 */ /* 0x000fe40000000000 */
[----:B------:R-:W-:Y:S01]  /*00c0*/  ULEA UR4, UR6, UR4, 0x18 ;  /* 0x0000000406047291 */ /* 0x000fe2000f8ec0ff */
[----:B-1----:R-:W-:-:S13]  /*00d0*/  ISETP.NE.AND P0, PT, R0, RZ, PT ;  /* 0x000000ff0000720c */ /* 0x002fda0003f05270 */
[----:B------:R-:W-:Y:S05]  /*00e0*/  @P0 BRA `(.L_x_1) ;  /* 0x00000000007c0947 */ /* 0x000fea0003800000 */
[----:B------:R-:W-:-:S13]  /*00f0*/  ELECT P0, URZ, PT ;  /* 0x0000000000ff782f */ /* 0x000fda0003800000 */
[----:B------:R-:W-:Y:S05]  /*0100*/  @!P0 BRA `(.L_x_2) ;  /* 0x0000000000848947 */ /* 0x000fea0003800000 */
[----:B------:R-:W-:Y:S01]  /*0110*/  UMOV UR5, 0x4 ;  /* 0x0000000400057882 */ /* 0x000fe20000000000 */
[----:B------:R-:W-:Y:S02]  /*0120*/  IMAD.MOV.U32 R4, RZ, RZ, 0x1 ;  /* 0x00000001ff047424 */ /* 0x000fe400078e00ff */
[----:B------:R-:W-:Y:S02]  /*0130*/  IMAD.MOV.U32 R5, RZ, RZ, 0xf ;  /* 0x0000000fff057424 */ /* 0x000fe400078e00ff */
[----:B------:R-:W-:Y:S04]  /*0140*/  DEPBAR.LE SB1, 0x36 ;  /* 0x00009d800000791a */ /* 0x000fe80000000000 */
[----:B------:R-:W1:Y:S02]  /*0150*/  UTCATOMSWS.FIND_AND_SET.ALIGN UP1, UR5, UR5 ;  /* 0x00000005000575e3 */ /* 0x000e640008020800 */
[----:B-1----:R-:W-:-:S04]  /*0160*/  PLOP3.LUT P0, PT, PT, PT, UP1, 0x80, 0x8 ;  /* 0x000000000008781c */ /* 0x002fc80003f0f018 */
[----:B------:R-:W-:-:S04]  /*0170*/  SEL R0, RZ, 0xffffffff, !P0 ;  /* 0xffffffffff007807 */ /* 0x000fc80004000000 */
[----:B------:R-:W-:Y:S01]  /*0180*/  ISETP.NE.AND P0, PT, R0, RZ, PT ;  /* 0x000000ff0000720c */ /* 0x000fe20003f05270 */
[----:B------:R-:W-:-:S12]  /*0190*/  IMAD.U32 R0, RZ, RZ, UR5 ;  /* 0x00000005ff007e24 */ /* 0x000fd8000f8e00ff */
[----:B------:R-:W-:Y:S05]  /*01a0*/  @P0 BRA `(.L_x_3) ;  /* 0x0000000000240947 */ /* 0x000fea0003800000 */
.L_x_4:
[----:B------:R-:W-:Y:S05]  /*01b0*/  NANOSLEEP 0x64 ;  /* 0x000000640000795d */ /* 0x000fea0003800000 */
[----:B------:R-:W-:-:S05]  /*01c0*/  UMOV UR5, 0x4 ;  /* 0x0000000400057882 */ /* 0x000fca0000000000 */
[----:B------:R-:W-:Y:S04]  /*01d0*/  DEPBAR.LE SB1, 0x36 ;  /* 0x00009d800000791a */ /* 0x000fe80000000000 */
[----:B------:R-:W1:Y:S02]  /*01e0*/  UTCATOMSWS.FIND_AND_SET.ALIGN UP1, UR5, UR5 ;  /* 0x00000005000575e3 */ /* 0x000e640008020800 */
[----:B-1----:R-:W-:-:S04]  /*01f0*/  PLOP3.LUT P0, PT, PT, PT, UP1, 0x80, 0x8 ;  /* 0x000000000008781c */ /* 0x002fc80003f0f018 */
[----:B------:R-:W-:-:S04]  /*0200*/  SEL R0, RZ, 0xffffffff, !P0 ;  /* 0xffffffffff007807 */ /* 0x000fc80004000000 */
[----:B------:R-:W-:Y:S01]  /*0210*/  ISETP.NE.AND P0, PT, R0, RZ, PT ;  /* 0x000000ff0000720c */ /* 0x000fe20003f05270 */
[----:B------:R-:W-:-:S12]  /*0220*/  IMAD.U32 R0, RZ, RZ, UR5 ;  /* 0x00000005ff007e24 */ /* 0x000fd8000f8e00ff */
[----:B------:R-:W-:Y:S05]  /*0230*/  @!P0 BRA `(.L_x_4) ;  /* 0xfffffffc00dc8947 */ /* 0x000fea000383ffff */
.L_x_3:
[C---:B------:R-:W-:Y:S01]  /*0240*/  VIADD R3, R0.reuse, 0x10 ;  /* 0x0000001000037836 */ /* 0x040fe20000000000 */
[----:B------:R-:W-:Y:S01]  /*0250*/  UMOV UR5, 0x50 ;  /* 0x0000005000057882 */ /* 0x000fe20000000000 */
[----:B------:R-:W-:Y:S01]  /*0260*/  SHF.L.U32 R2, R5, R0, RZ ;  /* 0x0000000005027219 */ /* 0x000fe200000006ff */
[----:B------:R-:W-:Y:S01]  /*0270*/  ULEA UR5, UR6, UR5, 0x18 ;  /* 0x0000000506057291 */ /* 0x000fe2000f8ec0ff */
[----:B------:R-:W-:Y:S01]  /*0280*/  IMAD.SHL.U32 R0, R0, 0x20, RZ ;  /* 0x0000002000007824 */ /* 0x000fe200078e00ff */
[----:B------:R-:W-:-:S04]  /*0290*/  SHF.L.U32 R3, R4, R3, RZ ;  /* 0x0000000304037219 */ /* 0x000fc800000006ff */
[----:B------:R-:W-:-:S05]  /*02a0*/  LOP3.LUT R2, R3, R2, RZ, 0xfc, !PT ;  /* 0x0000000203027212 */ /* 0x000fca00078efcff */
[----:B------:R1:W-:Y:S04]  /*02b0*/  ATOMS.OR RZ, [UR5], R2 ;  /* 0x00000002ffff798c */ /* 0x0003e8000b000005 */
[----:B------:R1:W-:Y:S01]  /*02c0*/  STS [UR4], R0 ;  /* 0x00000000ff007988 */ /* 0x0003e20008000804 */
[----:B------:R-:W-:Y:S05]  /*02d0*/  BRA `(.L_x_2) ;  /* 0x0000000000107947 */ /* 0x000fea0003800000 */
.L_x_1:
[----:B------:R-:W-:Y:S01]  /*02e0*/  IMAD.MOV.U32 R0, RZ, RZ, -0x1 ;  /* 0xffffffffff007424 */ /* 0x000fe200078e00ff */
[----:B------:R-:W-:-:S04]  /*02f0*/  MOV R2, 0x320 ;  /* 0x0000032000027802 */ /* 0x000fc80000000f00 */
[----:B------:R1:W-:Y:S03]  /*0300*/  STS [UR4], R0 ;  /* 0x00000000ff007988 */ /* 0x0003e60008000804 */
[----:B-1----:R-:W-:Y:S05]  /*0310*/  CALL.REL.NOINC `($__internal_1_$__cuda_sm10x_tcgen05_guardrail_trap_phase_invalid_during_alloc) ;  /* 0x00000108008c7944 */ /* 0x002fea0003c00000 */
.L_x_2:
[----:B------:R-:W-:Y:S05]  /*0320*/  WARPSYNC.ALL ;  /* 0x0000000000007948 */ /* 0x000fea0003800000 */
[----:B------:R-:W-:Y:S01]  /*0330*/  NOP ;  /* 0x0000000000007918 */ /* 0x000fe20000000000 */
.L_x_0:
[----:B------:R-:W2:Y:S08]  /*0340*/  LDC.64 R16, c[0x0][0x398] ;  /* 0x0000e600ff107b82 */ /* 0x000eb00000000a00 */
[----:B------:R-:W3:Y:S02]  /*0350*/  S2UR UR5, SR_CgaSize ;  /* 0x00000000000579c3 */ /* 0x000ee40000008a00 */
[----:B---3--:R-:W-:-:S12]  /*0360*/  UIMAD UR5, UR5, -0xa0, URZ ;  /* 0xffffff60050578a4 */ /* 0x008fd8000f8e02ff */
[----:B------:R-:W3:Y:S01]  /*0370*/  LDCU UR5, c[0x0][UR5+0x2b0] ;  /* 0x00005600050577ac */ /* 0x000ee20008000800 */
[----:B------:R-:W4:Y:S01]  /*0380*/  S2R R80, SR_TID.X ;  /* 0x0000000000507919 */ /* 0x000f220000002100 */
[----:B------:R-:W-:Y:S01]  /*0390*/  LOP3.LUT R224, R224, 0xffff7fff, RZ, 0xc0, !PT ;  /* 0xffff7fffe0e07812 */ /* 0x000fe200078ec0ff */
[----:B------:R-:W-:Y:S01]  /*03a0*/  UMOV UR33, 0x400 ;  /* 0x0000040000217882 */ /* 0x000fe20000000000 */
[----:B------:R-:W5:Y:S01]  /*03b0*/  LDCU.64 UR16, c[0x0][0x3a8] ;  /* 0x00007500ff1077ac */ /* 0x000f620008000a00 */
[----:B------:R-:W1:Y:S01]  /*03c0*/  S2UR UR4, SR_CTAID.X ;  /* 0x00000000000479c3 */ /* 0x000e620000002500 */
[----:B------:R-:W1:Y:S01]  /*03d0*/  LDCU.128 UR8, c[0x0][0x380] ;  /* 0x00007000ff0877ac */ /* 0x000e620008000c00 */
[----:B------:R-:W1:Y:S06]  /*03e0*/  LDCU.64 UR42, c[0x0][0x358] ;  /* 0x00006b00ff2a77ac */ /* 0x000e6c0008000a00 */
[----:B------:R-:W3:Y:S01]  /*03f0*/  LDC R124, c[0x0][0x3a0] ;  /* 0x0000e800ff7c7b82 */ /* 0x000ee20000000800 */
[----:B------:R-:W-:Y:S01]  /*0400*/  UMOV UR6, 0x1 ;  /* 0x0000000100067882 */ /* 0x000fe20000000000 */
[----:B-12---:R-:W-:Y:S01]  /*0410*/  VIADD R0, R17, 0x1ff ;  /* 0x000001ff11007836 */ /* 0x006fe20000000000 */
[----:B------:R-:W-:Y:S01]  /*0420*/  IABS R8, R17 ;  /* 0x0000001100087213 */ /* 0x000fe20000000000 */
[----:B-----5:R-:W-:-:S02]  /*0430*/  IMAD.U32 R139, RZ, RZ, UR16 ;  /* 0x00000010ff8b7e24 */ /* 0x020fc4000f8e00ff */
[----:B------:R-:W-:Y:S01]  /*0440*/  IMAD.U32 R141, RZ, RZ, UR16 ;  /* 0x00000010ff8d7e24 */ /* 0x000fe2000f8e00ff */
[----:B------:R-:W-:Y:S02]  /*0450*/  SHF.R.S32.HI R3, RZ, 0x1f, R0 ;  /* 0x0000001fff037819 */ /* 0x000fe40000011400 */
[----:B------:R-:W-:Y:S02]  /*0460*/  I2FP.F32.U32 R5, UR4 ;  /* 0x0000000400057c45 */ /* 0x000fe40008201000 */
[----:B------:R-:W-:Y:S02]  /*0470*/  LEA.HI R3, R3, R0, RZ, 0x9 ;  /* 0x0000000003037211 */ /* 0x000fe400078f48ff */
[----:B----4-:R-:W-:Y:S01]  /*0480*/  LOP3.LUT R225, R80, 0x3f, RZ, 0xc0, !PT ;  /* 0x0000003f50e17812 */ /* 0x010fe200078ec0ff */
[----:B---3--:R-:W-:Y:S01]  /*0490*/  FMUL R5, R5, UR5 ;  /* 0x0000000505057c20 */ /* 0x008fe20008400000 */
[----:B------:R-:W-:Y:S01]  /*04a0*/  SHF.R.S32.HI R3, RZ, 0x9, R3 ;  /* 0x00000009ff037819 */ /* 0x000fe20000011403 */
[----:B------:R-:W1:Y:S02]  /*04b0*/  S2UR UR5, SR_CgaCtaId ;  /* 0x00000000000579c3 */ /* 0x000e640000008800 */
[----:B------:R-:W-:Y:S02]  /*04c0*/  F2I.U32.TRUNC.NTZ R7, R5 ;  /* 0x0000000500077305 */ /* 0x000fe4000020f000 */
[----:B------:R-:W-:-:S05]  /*04d0*/  IMAD.SHL.U32 R4, R3, 0x8, RZ ;  /* 0x0000000803047824 */ /* 0x000fca00078e00ff */
[----:B------:R-:W-:-:S04]  /*04e0*/  IABS R9, R4 ;  /* 0x0000000400097213 */ /* 0x000fc80000000000 */
[----:B------:R-:W2:Y:S01]  /*04f0*/  I2F.RP R0, R9 ;  /* 0x0000000900007306 */ /* 0x000ea20000209400 */
[----:B-1----:R-:W-:Y:S02]  /*0500*/  USHF.L.U32 UR4, UR5, 0x7, URZ ;  /* 0x0000000705047899 */ /* 0x002fe400080006ff */
[----:B------:R-:W-:-:S05]  /*0510*/  ULEA UR33, UR5, UR33, 0x18 ;  /* 0x0000002105217291 */ /* 0x000fca000f8ec0ff */
[----:B--2---:R-:W1:Y:S01]  /*0520*/  MUFU.RCP R0, R0 ;  /* 0x0000000000007308 */ /* 0x004e620000001000 */
[----:B------:R-:W-:Y:S01]  /*0530*/  ULOP3.LUT UR4, UR4, 0x180, URZ, 0xc0, !UPT ;  /* 0x0000018004047892 */ /* 0x000fe2000f8ec0ff */
[----:B-1----:R-:W-:Y:S01]  /*0540*/  VIADD R2, R0, 0xffffffe ;  /* 0x0ffffffe00027836 */ /* 0x002fe20000000000 */
[----:B------:R-:W-:-:S05]  /*0550*/  IABS R0, R7 ;  /* 0x0000000700007213 */ /* 0x000fca0000000000 */
[----:B------:R1:W2:Y:S02]  /*0560*/  F2I.FTZ.U32.TRUNC.NTZ R3, R2 ;  /* 0x0000000200037305 */ /* 0x0002a4000021f000 */
[----:B-1----:R-:W-:Y:S02]  /*0570*/  IMAD.MOV.U32 R2, RZ, RZ, RZ ;  /* 0x000000ffff027224 */ /* 0x002fe400078e00ff */
[----:B--2---:R-:W-:-:S04]  /*0580*/  IMAD.MOV R6, RZ, RZ, -R3 ;  /* 0x000000ffff067224 */ /* 0x004fc800078e0a03 */
[----:B------:R-:W-:Y:S01]  /*0590*/  IMAD R11, R6, R9, RZ ;  /* 0x00000009060b7224 */ /* 0x000fe200078e02ff */
[----:B------:R-:W-:-:S03]  /*05a0*/  IABS R6, R4 ;  /* 0x0000000400067213 */ /* 0x000fc60000000000 */
[----:B------:R-:W-:-:S04]  /*05b0*/  IMAD.HI.U32 R3, R3, R11, R2 ;  /* 0x0000000b03037227 */ /* 0x000fc800078e0002 */
[----:B------:R-:W-:Y:S02]  /*05c0*/  IMAD.MOV R2, RZ, RZ, -R6 ;  /* 0x000000ffff027224 */ /* 0x000fe400078e0a06 */
[----:B------:R-:W-:-:S04]  /*05d0*/  IMAD.HI.U32 R3, R3, R0, RZ ;  /* 0x0000000003037227 */ /* 0x000fc800078e00ff */
[----:B------:R-:W-:Y:S01]  /*05e0*/  IMAD R0, R3, R2, R0 ;  /* 0x0000000203007224 */ /* 0x000fe200078e0200 */
[----:B------:R-:W-:Y:S04]  /*05f0*/  BAR.SYNC.DEFER_BLOCKING 0x0 ;  /* 0x0000000000007b1d */ /* 0x000fe80000010000 */
[----:B------:R-:W-:-:S13]  /*0600*/  ISETP.GT.U32.AND P1, PT, R9, R0, PT ;  /* 0x000000000900720c */ /* 0x000fda0003f24070 */
[----:B------:R-:W-:Y:S02]  /*0610*/  @!P1 IMAD.IADD R0, R0, 0x1, -R9 ;  /* 0x0000000100009824 */ /* 0x000fe400078e0a09 */
[----:B------:R-:W-:Y:S01]  /*0620*/  @!P1 VIADD R3, R3, 0x1 ;  /* 0x0000000103039836 */ /* 0x000fe20000000000 */
[----:B------:R-:W-:Y:S02]  /*0630*/  ISETP.NE.AND P1, PT, R4, RZ, PT ;  /* 0x000000ff0400720c */ /* 0x000fe40003f25270 */
[----:B------:R-:W-:Y:S02]  /*0640*/  ISETP.GE.U32.AND P0, PT, R0, R9, PT ;  /* 0x000000090000720c */ /* 0x000fe40003f06070 */
[----:B------:R-:W-:-:S04]  /*0650*/  LOP3.LUT R0, R7, R4, RZ, 0x3c, !PT ;  /* 0x0000000407007212 */ /* 0x000fc800078e3cff */
[----:B------:R-:W-:Y:S01]  /*0660*/  ISETP.GE.AND P2, PT, R0, RZ, PT ;  /* 0x000000ff0000720c */ /* 0x000fe20003f46270 */
[----:B------:R-:W-:-:S06]  /*0670*/  VIADD R0, R16, 0x3f ;  /* 0x0000003f10007836 */ /* 0x000fcc0000000000 */
[----:B------:R-:W-:-:S04]  /*0680*/  @P0 VIADD R3, R3, 0x1 ;  /* 0x0000000103030836 */ /* 0x000fc80000000000 */
[----:B------:R-:W-:Y:S01]  /*0690*/  IMAD.MOV.U32 R2, RZ, RZ, R3 ;  /* 0x000000ffff027224 */ /* 0x000fe200078e0003 */
[----:B------:R-:W-:-:S03]  /*06a0*/  SHF.R.S32.HI R3, RZ, 0x1f, R0 ;  /* 0x0000001fff037819 */ /* 0x000fc60000011400 */
[----:B------:R-:W-:Y:S01]  /*06b0*/  @!P2 IMAD.MOV R2, RZ, RZ, -R2 ;  /* 0x000000ffff02a224 */ /* 0x000fe200078e0a02 */
[----:B------:R-:W-:Y:S02]  /*06c0*/  @!P1 LOP3.LUT R2, RZ, R4, RZ, 0x33, !PT ;  /* 0x00000004ff029212 */ /* 0x000fe400078e33ff */
[----:B------:R-:W-:-:S03]  /*06d0*/  LEA.HI R3, R3, R0, RZ, 0x6 ;  /* 0x0000000003037211 */ /* 0x000fc600078f30ff */
[----:B------:R-:W-:Y:S02]  /*06e0*/  IMAD.SHL.U32 R12, R2, 0x8, RZ ;  /* 0x00000008020c7824 */ /* 0x000fe400078e00ff */
[----:B------:R-:W-:-:S03]  /*06f0*/  IMAD.MOV R2, RZ, RZ, -R2 ;  /* 0x000000ffff027224 */ /* 0x000fc600078e0a02 */
[----:B------:R-:W-:Y:S01]  /*0700*/  LEA.HI.SX32 R3, R3, -R12, 0x1a ;  /* 0x8000000c03037211 */ /* 0x000fe200078fd2ff */
[----:B------:R-:W-:Y:S02]  /*0710*/  IMAD R14, R4, R2, R7 ;  /* 0x00000002040e7224 */ /* 0x000fe400078e0207 */
[----:B------:R-:W-:Y:S01]  /*0720*/  IMAD.MOV.U32 R4, RZ, RZ, RZ ;  /* 0x000000ffff047224 */ /* 0x000fe200078e00ff */
[----:B------:R-:W-:Y:S02]  /*0730*/  VIMNMX R13, PT, PT, R3, 0x8, PT ;  /* 0x00000008030d7848 */ /* 0x000fe40003fe0100 */
[----:B------:R-:W-:Y:S02]  /*0740*/  IABS R3, R16 ;  /* 0x0000001000037213 */ /* 0x000fe40000000000 */
[----:B------:R-:W-:Y:S02]  /*0750*/  IABS R9, R13 ;  /* 0x0000000d00097213 */ /* 0x000fe40000000000 */
[----:B------:R-:W1:Y:S08]  /*0760*/  I2F.RP R2, R3 ;  /* 0x0000000300027306 */ /* 0x000e700000209400 */
[----:B------:R-:W2:Y:S08]  /*0770*/  I2F.RP R0, R9 ;  /* 0x0000000900007306 */ /* 0x000eb00000209400 */
[----:B-1----:R-:W-:Y:S08]  /*0780*/  MUFU.RCP R2, R2 ;  /* 0x0000000200027308 */ /* 0x002ff00000001000 */
[----:B--2---:R-:W1:Y:S02]  /*0790*/  MUFU.RCP R0, R0 ;  /* 0x0000000000007308 */ /* 0x004e640000001000 */
[----:B-1----:R-:W-:Y:S01]  /*07a0*/  VIADD R5, R0, 0xffffffe ;  /* 0x0ffffffe00057836 */ /* 0x002fe20000000000 */
[----:B------:R-:W-:-:S05]  /*07b0*/  IABS R0, R14 ;  /* 0x0000000e00007213 */ /* 0x000fca0000000000 */
[----:B------:R-:W1:Y:S02]  /*07c0*/  F2I.FTZ.U32.TRUNC.NTZ R5, R5 ;  /* 0x0000000500057305 */ /* 0x000e64000021f000 */
[----:B-1----:R-:W-:-:S04]  /*07d0*/  IMAD.MOV R6, RZ, RZ, -R5 ;  /* 0x000000ffff067224 */ /* 0x002fc800078e0a05 */
[----:B------:R-:W-:Y:S01]  /*07e0*/  IMAD R7, R6, R9, RZ ;  /* 0x0000000906077224 */ /* 0x000fe200078e02ff */
[----:B------:R-:W-:-:S03]  /*07f0*/  IABS R6, R13 ;  /* 0x0000000d00067213 */ /* 0x000fc60000000000 */
[----:B------:R-:W-:-:S04]  /*0800*/  IMAD.HI.U32 R5, R5, R7, R4 ;  /* 0x0000000705057227 */ /* 0x000fc800078e0004 */
[----:B------:R-:W-:Y:S02]  /*0810*/  IMAD.MOV.U32 R4, RZ, RZ, R8 ;  /* 0x000000ffff047224 */ /* 0x000fe400078e0008 */
[----:B------:R-:W-:Y:S02]  /*0820*/  IMAD.MOV R6, RZ, RZ, -R6 ;  /* 0x000000ffff067224 */ /* 0x000fe400078e0a06 */
[----:B------:R-:W-:Y:S01]  /*0830*/  IMAD.HI.U32 R5, R5, R0, RZ ;  /* 0x0000000005057227 */ /* 0x000fe200078e00ff */
[----:B------:R-:W1:Y:S03]  /*0840*/  I2F.RP R10, R4 ;  /* 0x00000004000a7306 */ /* 0x000e660000209400 */
[----:B------:R-:W-:Y:S02]  /*0850*/  IMAD R0, R5, R6, R0 ;  /* 0x0000000605007224 */ /* 0x000fe400078e0200 */
[----:B------:R-:W-:Y:S01]  /*0860*/  VIADD R8, R2, 0xffffffe ;  /* 0x0ffffffe02087836 */ /* 0x000fe20000000000 */
[----:B------:R-:W-:-:S02]  /*0870*/  SHF.R.U32.HI R2, RZ, 0x6, R80 ;  /* 0x00000006ff027819 */ /* 0x000fc40000011650 */
[----:B------:R-:W-:Y:S02]  /*0880*/  ISETP.GT.U32.AND P1, PT, R9, R0, PT ;  /* 0x000000000900720c */ /* 0x000fe40003f24070 */
[----:B------:R-:W-:-:S04]  /*0890*/  SGXT.U32 R2, R2, 0x1 ;  /* 0x000000010202781a */ /* 0x000fc80000000000 */
[----:B------:R-:W-:Y:S01]  /*08a0*/  LOP3.LUT R252, R2, 0x4, RZ, 0xfc, !PT ;  /* 0x0000000402fc7812 */ /* 0x000fe200078efcff */
[----:B-1----:R-:W1:Y:S06]  /*08b0*/  MUFU.RCP R10, R10 ;  /* 0x0000000a000a7308 */ /* 0x002e6c0000001000 */
[----:B------:R-:W-:Y:S02]  /*08c0*/  @!P1 IMAD.IADD R0, R0, 0x1, -R9 ;  /* 0x0000000100009824 */ /* 0x000fe400078e0a09 */
[----:B------:R-:W-:Y:S01]  /*08d0*/  @!P1 VIADD R5, R5, 0x1 ;  /* 0x0000000105059836 */ /* 0x000fe20000000000 */
[----:B------:R-:W-:-:S02]  /*08e0*/  ISETP.NE.AND P1, PT, R13, RZ, PT ;  /* 0x000000ff0d00720c */ /* 0x000fc40003f25270 */
[----:B------:R-:W-:Y:S02]  /*08f0*/  ISETP.GE.U32.AND P0, PT, R0, R9, PT ;  /* 0x000000090000720c */ /* 0x000fe40003f06070 */
[----:B------:R-:W-:Y:S01]  /*0900*/  LOP3.LUT R0, R14, R13, RZ, 0x3c, !PT ;  /* 0x0000000d0e007212 */ /* 0x000fe200078e3cff */
[----:B------:R2:W3:Y:S01]  /*0910*/  F2I.FTZ.U32.TRUNC.NTZ R9, R8 ;  /* 0x0000000800097305 */ /* 0x0004e2000021f000 */
[----:B-1----:R-:W-:Y:S02]  /*0920*/  VIADD R6, R10, 0xffffffe ;  /* 0x0ffffffe0a067836 */ /* 0x002fe40000000000 */
[----:B------:R-:W-:-:S05]  /*0930*/  ISETP.GE.AND P2, PT, R0, RZ, PT ;  /* 0x000000ff0000720c */ /* 0x000fca0003f46270 */
[----:B------:R-:W1:Y:S01]  /*0940*/  F2I.FTZ.U32.TRUNC.NTZ R7, R6 ;  /* 0x0000000600077305 */ /* 0x000e62000021f000 */
[----:B--2---:R-:W-:Y:S02]  /*0950*/  IMAD.MOV.U32 R8, RZ, RZ, RZ ;  /* 0x000000ffff087224 */ /* 0x004fe400078e00ff */
[----:B------:R-:W-:-:S04]  /*0960*/  @P0 VIADD R5, R5, 0x1 ;  /* 0x0000000105050836 */ /* 0x000fc80000000000 */
[----:B------:R-:W-:Y:S02]  /*0970*/  IMAD.MOV.U32 R10, RZ, RZ, R5 ;  /* 0x000000ffff0a7224 */ /* 0x000fe400078e0005 */
[----:B---3--:R-:W-:Y:S02]  /*0980*/  IMAD.MOV R0, RZ, RZ, -R9 ;  /* 0x000000ffff007224 */ /* 0x008fe400078e0a09 */
[----:B------:R-:W-:Y:S01]  /*0990*/  @!P2 IMAD.MOV R10, RZ, RZ, -R10 ;  /* 0x000000ffff0aa224 */ /* 0x000fe200078e0a0a */
[----:B------:R-:W-:Y:S01]  /*09a0*/  @!P1 LOP3.LUT R10, RZ, R13, RZ, 0x33, !PT ;  /* 0x0000000dff0a9212 */ /* 0x000fe200078e33ff */
[----:B------:R-:W-:Y:S02]  /*09b0*/  IMAD R11, R0, R3, RZ ;  /* 0x00000003000b7224 */ /* 0x000fe400078e02ff */
[----:B-1----:R-:W-:Y:S01]  /*09c0*/  IMAD.MOV R15, RZ, RZ, -R7 ;  /* 0x000000ffff0f7224 */ /* 0x002fe200078e0a07 */
[----:B------:R-:W-:Y:S01]  /*09d0*/  LEA R5, R10, UR4, 0x9 ;  /* 0x000000040a057c11 */ /* 0x000fe2000f8e48ff */
[----:B------:R-:W-:Y:S01]  /*09e0*/  IMAD.MOV.U32 R6, RZ, RZ, RZ ;  /* 0x000000ffff067224 */ /* 0x000fe200078e00ff */
[----:B------:R-:W1:Y:S01]  /*09f0*/  LDCU UR4, c[0x0][0x3a4] ;  /* 0x00007480ff0477ac */ /* 0x000e620008000800 */
[----:B------:R-:W-:Y:S01]  /*0a00*/  IMAD.MOV R10, RZ, RZ, -R10 ;  /* 0x000000ffff0a7224 */ /* 0x000fe200078e0a0a */
[----:B------:R-:W-:Y:S01]  /*0a10*/  LOP3.LUT R0, R5, R2, RZ, 0xfc, !PT ;  /* 0x0000000205007212 */ /* 0x000fe200078efcff */
[----:B------:R-:W-:-:S02]  /*0a20*/  IMAD R5, R15, R4, RZ ;  /* 0x000000040f057224 */ /* 0x000fc400078e02ff */
[----:B------:R-:W-:Y:S01]  /*0a30*/  IMAD.HI.U32 R8, R9, R11, R8 ;  /* 0x0000000b09087227 */ /* 0x000fe200078e0008 */
[----:B------:R-:W-:Y:S02]  /*0a40*/  IABS R9, R0 ;  /* 0x0000000000097213 */ /* 0x000fe40000000000 */
[C---:B------:R-:W-:Y:S01]  /*0a50*/  LOP3.LUT R145, R0.reuse, 0x2, RZ, 0xfc, !PT ;  /* 0x0000000200917812 */ /* 0x040fe200078efcff */
[----:B------:R-:W-:Y:S01]  /*0a60*/  IMAD.HI.U32 R6, R7, R5, R6 ;  /* 0x0000000507067227 */ /* 0x000fe200078e0006 */
[C---:B------:R-:W-:Y:S02]  /*0a70*/  LOP3.LUT R144, R0.reuse, 0x4, RZ, 0xfc, !PT ;  /* 0x0000000400907812 */ /* 0x040fe400078efcff */
[----:B------:R-:W-:Y:S01]  /*0a80*/  LOP3.LUT R143, R0, 0x6, RZ, 0xfc, !PT ;  /* 0x00000006008f7812 */ /* 0x000fe200078efcff */
[----:B------:R-:W-:Y:S01]  /*0a90*/  IMAD R10, R13, R10, R14 ;  /* 0x0000000a0d0a7224 */ /* 0x000fe200078e020e */
[----:B------:R-:W-:Y:S01]  /*0aa0*/  IABS R13, R145 ;  /* 0x00000091000d7213 */ /* 0x000fe20000000000 */
[----:B------:R-:W-:Y:S01]  /*0ab0*/  IMAD.HI.U32 R5, R6, R9, RZ ;  /* 0x0000000906057227 */ /* 0x000fe200078e00ff */
[----:B------:R-:W-:Y:S01]  /*0ac0*/  LOP3.LUT R142, R0, 0x8, RZ, 0xfc, !PT ;  /* 0x00000008008e7812 */ /* 0x000fe200078efcff */
[----:B------:R-:W-:Y:S01]  /*0ad0*/  STL [R1+0xa8], R145 ;  /* 0x0000a89101007387 */ /* 0x000fe20000100800 */
[----:B------:R-:W-:Y:S01]  /*0ae0*/  IABS R15, R144 ;  /* 0x00000090000f7213 */ /* 0x000fe20000000000 */
[----:B------:R-:W-:Y:S01]  /*0af0*/  IMAD.HI.U32 R7, R6, R13, RZ ;  /* 0x0000000d06077227 */ /* 0x000fe200078e00ff */
[----:B------:R-:W-:Y:S01]  /*0b00*/  IABS R19, R143 ;  /* 0x0000008f00137213 */ /* 0x000fe20000000000 */
[----:B------:R-:W-:Y:S01]  /*0b10*/  STL [R1+0xa4], R144 ;  /* 0x0000a49001007387 */ /* 0x000fe20000100800 */
[----:B------:R-:W-:Y:S01]  /*0b20*/  IABS R21, R142 ;  /* 0x0000008e00157213 */ /* 0x000fe20000000000 */
[----:B------:R-:W-:Y:S01]  /*0b30*/  IMAD.MOV R5, RZ, RZ, -R5 ;  /* 0x000000ffff057224 */ /* 0x000fe200078e0a05 */
[C---:B------:R-:W-:Y:S01]  /*0b40*/  LOP3.LUT R140, R0.reuse, 0xa, RZ, 0xfc, !PT ;  /* 0x0000000a008c7812 */ /* 0x040fe200078efcff */
[----:B------:R-:W-:Y:S01]  /*0b50*/  IMAD.MOV R7, RZ, RZ, -R7 ;  /* 0x000000ffff077224 */ /* 0x000fe200078e0a07 */
[----:B------:R-:W-:Y:S01]  /*0b60*/  LOP3.LUT R136, R0, 0xe, RZ, 0xfc, !PT ;  /* 0x0000000e00887812 */ /* 0x000fe200078efcff */
[----:B------:R-:W-:Y:S01]  /*0b70*/  IMAD R5, R4, R5, R9 ;  /* 0x0000000504057224 */ /* 0x000fe200078e0209 */
[----:B------:R-:W-:Y:S01]  /*0b80*/  LOP3.LUT R130, R0, 0x14, RZ, 0xfc, !PT ;  /* 0x0000001400827812 */ /* 0x000fe200078efcff */
[----:B------:R-:W-:Y:S01]  /*0b90*/  IMAD.HI.U32 R9, R6, R15, RZ ;  /* 0x0000000f06097227 */ /* 0x000fe200078e00ff */
[----:B------:R-:W-:Y:S01]  /*0ba0*/  IABS R25, R136 ;  /* 0x0000008800197213 */ /* 0x000fe20000000000 */
[----:B------:R-:W-:Y:S01]  /*0bb0*/  STL [R1+0xa0], R143 ;  /* 0x0000a08f01007387 */ /* 0x000fe20000100800 */
[----:B------:R-:W-:Y:S01]  /*0bc0*/  IABS R31, R130 ;  /* 0x00000082001f7213 */ /* 0x000fe20000000000 */
[----:B------:R-:W-:Y:S01]  /*0bd0*/  IMAD.IADD R10, R12, 0x1, R10 ;  /* 0x000000010c0a7824 */ /* 0x000fe200078e020a */
[----:B------:R-:W-:Y:S01]  /*0be0*/  LOP3.LUT R126, R0, 0x18, RZ, 0xfc, !PT ;  /* 0x00000018007e7812 */ /* 0x000fe200078efcff */
[----:B------:R-:W-:Y:S01]  /*0bf0*/  IMAD.HI.U32 R11, R6, R19, RZ ;  /* 0x00000013060b7227 */ /* 0x000fe200078e00ff */
[----:B------:R-:W-:Y:S01]  /*0c00*/  LOP3.LUT R138, R0, 0xc, RZ, 0xfc, !PT ;  /* 0x0000000c008a7812 */ /* 0x000fe200078efcff */
[----:B------:R-:W-:Y:S01]  /*0c10*/  STL [R1+0x134], R142 ;  /* 0x0001348e01007387 */ /* 0x000fe20000100800 */
[----:B------:R-:W-:Y:S01]  /*0c20*/  IABS R35, R126 ;  /* 0x0000007e00237213 */ /* 0x000fe20000000000 */
[----:B------:R-:W-:Y:S01]  /*0c30*/  IMAD R7, R4, R7, R13 ;  /* 0x0000000704077224 */ /* 0x000fe200078e020d */
[----:B------:R-:W-:Y:S01]  /*0c40*/  IABS R13, R140 ;  /* 0x0000008c000d7213 */ /* 0x000fe20000000000 */
[----:B------:R-:W-:Y:S01]  /*0c50*/  IMAD.HI.U32 R12, R6, R21, RZ ;  /* 0x00000015060c7227 */ /* 0x000fe200078e00ff */
[----:B------:R-:W-:Y:S01]  /*0c60*/  IABS R23, R138 ;  /* 0x0000008a00177213 */ /* 0x000fe20000000000 */
[----:B------:R-:W-:Y:S01]  /*0c70*/  STL [R1+0x130], R140 ;  /* 0x0001308c01007387 */ /* 0x000fe20000100800 */
[C---:B------:R-:W-:Y:S01]  /*0c80*/  LOP3.LUT R118, R0.reuse, 0x1e, RZ, 0xfc, !PT ;  /* 0x0000001e00767812 */ /* 0x040fe200078efcff */
[----:B------:R-:W-:Y:S01]  /*0c90*/  IMAD.MOV R9, RZ, RZ, -R9 ;  /* 0x000000ffff097224 */ /* 0x000fe200078e0a09 */
[C---:B------:R-:W-:Y:S01]  /*0ca0*/  LOP3.LUT R134, R0.reuse, 0x10, RZ, 0xfc, !PT ;  /* 0x0000001000867812 */ /* 0x040fe200078efcff */
[----:B------:R-:W-:Y:S01]  /*0cb0*/  IMAD.MOV R11, RZ, RZ, -R11 ;  /* 0x000000ffff0b7224 */ /* 0x000fe200078e0a0b */
[----:B------:R-:W-:Y:S01]  /*0cc0*/  IABS R41, R118 ;  /* 0x0000007600297213 */ /* 0x000fe20000000000 */
[----:B------:R-:W-:Y:S01]  /*0cd0*/  IMAD.MOV R12, RZ, RZ, -R12 ;  /* 0x000000ffff0c7224 */ /* 0x000fe200078e0a0c */
[----:B------:R-:W-:Y:S01]  /*0ce0*/  LOP3.LUT R132, R0, 0x12, RZ, 0xfc, !PT ;  /* 0x0000001200847812 */ /* 0x000fe200078efcff */
[C---:B------:R-:W-:Y:S01]  /*0cf0*/  IMAD R9, R4.reuse, R9, R15 ;  /* 0x0000000904097224 */ /* 0x040fe200078e020f */
[----:B------:R-:W-:Y:S01]  /*0d00*/  IABS R27, R134 ;  /* 0x00000086001b7213 */ /* 0x000fe20000000000 */
[----:B------:R-:W-:Y:S01]  /*0d10*/  IMAD.MOV.U32 R15, RZ, RZ, R13 ;  /* 0x000000ffff0f7224 */ /* 0x000fe200078e000d */
[----:B------:R-:W-:Y:S01]  /*0d20*/  IABS R29, R132 ;  /* 0x00000084001d7213 */ /* 0x000fe20000000000 */
[----:B------:R-:W-:Y:S01]  /*0d30*/  IMAD R11, R4, R11, R19 ;  /* 0x0000000b040b7224 */ /* 0x000fe200078e0213 */
[----:B------:R-:W-:Y:S01]  /*0d40*/  LOP3.LUT R114, R0, 0x22, RZ, 0xfc, !PT ;  /* 0x0000002200727812 */ /* 0x000fe200078efcff */
[----:B------:R-:W-:Y:S01]  /*0d50*/  IMAD R19, R4, R12, R21 ;  /* 0x0000000c04137224 */ /* 0x000fe200078e0215 */
[----:B------:R-:W-:Y:S01]  /*0d60*/  LOP3.LUT R128, R0, 0x16, RZ, 0xfc, !PT ;  /* 0x0000001600807812 */ /* 0x000fe200078efcff */
[----:B------:R-:W-:Y:S01]  /*0d70*/  IMAD.HI.U32 R12, R6, R15, RZ ;  /* 0x0000000f060c7227 */ /* 0x000fe200078e00ff */
[----:B------:R-:W-:Y:S01]  /*0d80*/  IABS R45, R114 ;  /* 0x00000072002d7213 */ /* 0x000fe20000000000 */
[----:B------:R-:W-:Y:S01]  /*0d90*/  STL [R1+0x198], R138 ;  /* 0x0001988a01007387 */ /* 0x000fe20000100800 */
[----:B------:R-:W-:Y:S01]  /*0da0*/  IABS R33, R128 ;  /* 0x0000008000217213 */ /* 0x000fe20000000000 */
[----:B------:R-:W-:Y:S01]  /*0db0*/  IMAD.MOV R12, RZ, RZ, -R12 ;  /* 0x000000ffff0c7224 */ /* 0x000fe200078e0a0c */
[----:B------:R-:W-:Y:S01]  /*0dc0*/  LOP3.LUT R122, R0, 0x1a, RZ, 0xfc, !PT ;  /* 0x0000001a007a7812 */ /* 0x000fe200078efcff */
[----:B------:R-:W-:Y:S01]  /*0dd0*/  IMAD.HI.U32 R13, R6, R23, RZ ;  /* 0x00000017060d7227 */ /* 0x000fe200078e00ff */
[C---:B------:R-:W-:Y:S01]  /*0de0*/  LOP3.LUT R110, R0.reuse, 0x28, RZ, 0xfc, !PT ;  /* 0x00000028006e7812 */ /* 0x040fe200078efcff */
[----:B------:R-:W-:Y:S01]  /*0df0*/  STL [R1+0x194], R136 ;  /* 0x0001948801007387 */ /* 0x000fe20000100800 */
[----:B------:R-:W-:Y:S01]  /*0e00*/  LOP3.LUT R120, R0, 0x1c, RZ, 0xfc, !PT ;  /* 0x0000001c00787812 */ /* 0x000fe200078efcff */
[----:B------:R-:W-:Y:S01]  /*0e10*/  IMAD R21, R4, R12, R15 ;  /* 0x0000000c04157224 */ /* 0x000fe200078e020f */
        /* <DEDUP_REMOVED lines=10> */
[----:B------:R-:W-:Y:S01]  /*0ec0*/  IABS R43, R116 ;  /* 0x00000074002b7213 */ /* 0x000fe20000000000 */
[----:B------:R-:W-:Y:S01]  /*0ed0*/  IMAD.HI.U32 R12, R6, R31, RZ ;  /* 0x0000001f060c7227 */ /* 0x000fe200078e00ff */
[C---:B------:R-:W-:Y:S01]  /*0ee0*/  LOP3.LUT R112, R0.reuse, 0x24, RZ, 0xfc, !PT ;  /* 0x0000002400707812 */ /* 0x040fe200078efcff */
[----:B------:R-:W-:Y:S01]  /*0ef0*/  STL [R1+0x18c], R132 ;  /* 0x00018c8401007387 */ /* 0x000fe20000100800 */
[----:B------:R-:W-:Y:S01]  /*0f00*/  IABS R55, R108 ;  /* 0x0000006c00377213 */ /* 0x000fe20000000000 */
[----:B------:R-:W-:Y:S01]  /*0f10*/  IMAD.MOV R12, RZ, RZ, -R12 ;  /* 0x000000ffff0c7224 */ /* 0x000fe200078e0a0c */
[----:B------:R-:W-:Y:S01]  /*0f20*/  LOP3.LUT R40, R0, 0x26, RZ, 0xfc, !PT ;  /* 0x0000002600287812 */ /* 0x000fe200078efcff */
[----:B------:R-:W-:Y:S01]  /*0f30*/  IMAD.HI.U32 R13, R6, R27, RZ ;  /* 0x0000001b060d7227 */ /* 0x000fe200078e00ff */
[----:B------:R-:W-:Y:S01]  /*0f40*/  IABS R47, R112 ;  /* 0x00000070002f7213 */ /* 0x000fe20000000000 */
[----:B------:R-:W-:Y:S01]  /*0f50*/  STL [R1+0x188], R130 ;  /* 0x0001888201007387 */ /* 0x000fe20000100800 */
[----:B------:R-:W-:Y:S01]  /*0f60*/  LOP3.LUT R34, R0, 0x32, RZ, 0xfc, !PT ;  /* 0x0000003200227812 */ /* 0x000fe200078efcff */
[----:B------:R-:W-:Y:S01]  /*0f70*/  IMAD R31, R4, R12, R31 ;  /* 0x0000000c041f7224 */ /* 0x000fe200078e021f */
[----:B------:R-:W-:Y:S01]  /*0f80*/  IABS R49, R40 ;  /* 0x0000002800317213 */ /* 0x000fe20000000000 */
[----:B------:R-:W-:Y:S01]  /*0f90*/  IMAD.HI.U32 R12, R6, R35, RZ ;  /* 0x00000023060c7227 */ /* 0x000fe200078e00ff */
[----:B------:R-:W-:Y:S01]  /*0fa0*/  LOP3.LUT R36, R0, 0x2a, RZ, 0xfc, !PT ;  /* 0x0000002a00247812 */ /* 0x000fe200078efcff */
[----:B------:R-:W-:Y:S01]  /*0fb0*/  STL [R1+0x184], R128 ;  /* 0x0001848001007387 */ /* 0x000fe20000100800 */
[----:B------:R-:W-:Y:S01]  /*0fc0*/  IABS R61, R34 ;  /* 0x00000022003d7213 */ /* 0x000fe20000000000 */
[----:B------:R-:W-:Y:S01]  /*0fd0*/  IMAD.MOV R12, RZ, RZ, -R12 ;  /* 0x000000ffff0c7224 */ /* 0x000fe200078e0a0c */
[----:B------:R-:W-:Y:S01]  /*0fe0*/  IABS R53, R36 ;  /* 0x0000002400357213 */ /* 0x000fe20000000000 */
[----:B------:R-:W-:Y:S01]  /*0ff0*/  IMAD R23, R4, R14, R23 ;  /* 0x0000000e04177224 */ /* 0x000fe200078e0217 */
[----:B------:R-:W-:Y:S01]  /*1000*/  LOP3.LUT R38, R0, 0x2e, RZ, 0xfc, !PT ;  /* 0x0000002e00267812 */ /* 0x000fe200078efcff */
[----:B------:R-:W-:Y:S01]  /*1010*/  IMAD R35, R4, R12, R35 ;  /* 0x0000000c04237224 */ /* 0x000fe200078e0223 */
[----:B------:R-:W-:Y:S01]  /*1020*/  LOP3.LUT R104, R0, 0x36, RZ, 0xfc, !PT ;  /* 0x0000003600687812 */ /* 0x000fe200078efcff */
[----:B------:R-:W-:Y:S01]  /*1030*/  IMAD.HI.U32 R12, R6, R41, RZ ;  /* 0x00000029060c7227 */ /* 0x000fe200078e00ff */
[----:B------:R-:W-:Y:S01]  /*1040*/  LOP3.LUT R18, R0, 0x30, RZ, 0xfc, !PT ;  /* 0x0000003000127812 */ /* 0x000fe200078efcff */
[----:B------:R-:W-:Y:S01]  /*1050*/  STL [R1+0x180], R126 ;  /* 0x0001807e01007387 */ /* 0x000fe20000100800 */
[----:B------:R-:W-:Y:S01]  /*1060*/  IABS R57, R38 ;  /* 0x0000002600397213 */ /* 0x000fe20000000000 */
[----:B------:R-:W-:Y:S01]  /*1070*/  IMAD.MOV R12, RZ, RZ, -R12 ;  /* 0x000000ffff0c7224 */ /* 0x000fe200078e0a0c */
[----:B------:R-:W-:Y:S01]  /*1080*/  IABS R65, R104 ;  /* 0x0000006800417213 */ /* 0x000fe20000000000 */
[----:B------:R-:W-:Y:S01]  /*1090*/  IMAD.HI.U32 R14, R6, R29, RZ ;  /* 0x0000001d060e7227 */ /* 0x000fe200078e00ff */
[----:B------:R-:W-:Y:S01]  /*10a0*/  IABS R59, R18 ;  /* 0x00000012003b7213 */ /* 0x000fe20000000000 */
[----:B------:R-:W-:Y:S01]  /*10b0*/  STL [R1+0x17c], R122 ;  /* 0x00017c7a01007387 */ /* 0x000fe20000100800 */
[C---:B------:R-:W-:Y:S01]  /*10c0*/  LOP3.LUT R106, R0.reuse, 0x34, RZ, 0xfc, !PT ;  /* 0x00000034006a7812 */ /* 0x040fe200078efcff */
[----:B------:R-:W-:Y:S01]  /*10d0*/  IMAD.MOV R13, RZ, RZ, -R13 ;  /* 0x000000ffff0d7224 */ /* 0x000fe200078e0a0d */
[----:B------:R-:W-:Y:S01]  /*10e0*/  LOP3.LUT R98, R0, 0x3c, RZ, 0xfc, !PT ;  /* 0x0000003c00627812 */ /* 0x000fe200078efcff */
[----:B------:R-:W-:Y:S01]  /*10f0*/  IMAD R41, R4, R12, R41 ;  /* 0x0000000c04297224 */ /* 0x000fe200078e0229 */
[----:B------:R-:W-:Y:S01]  /*1100*/  IABS R63, R106 ;  /* 0x0000006a003f7213 */ /* 0x000fe20000000000 */
[----:B------:R-:W-:Y:S01]  /*1110*/  IMAD.MOV R14, RZ, RZ, -R14 ;  /* 0x000000ffff0e7224 */ /* 0x000fe200078e0a0e */
        /* <DEDUP_REMOVED lines=8> */
[----:B------:R-:W-:Y:S01]  /*11a0*/  LOP3.LUT R94, R0, 0x40, RZ, 0xfc, !PT ;  /* 0x00000040005e7812 */ /* 0x000fe200078efcff */
[----:B------:R-:W-:Y:S01]  /*11b0*/  STL [R1+0x174], R118 ;  /* 0x0001747601007387 */ /* 0x000fe20000100800 */
[----:B------:R-:W-:Y:S01]  /*11c0*/  IABS R69, R100 ;  /* 0x0000006400457213 */ /* 0x000fe20000000000 */
[----:B------:R-:W-:Y:S01]  /*11d0*/  IMAD R29, R4, R14, R29 ;  /* 0x0000000e041d7224 */ /* 0x000fe200078e021d */
[----:B------:R-:W-:Y:S01]  /*11e0*/  LOP3.LUT R96, R0, 0x3e, RZ, 0xfc, !PT ;  /* 0x0000003e00607812 */ /* 0x000fe200078efcff */
[----:B------:R-:W-:Y:S01]  /*11f0*/  IMAD.MOV R12, RZ, RZ, -R12 ;  /* 0x000000ffff0c7224 */ /* 0x000fe200078e0a0c */
[----:B------:R-:W-:Y:S01]  /*1200*/  IABS R75, R94 ;  /* 0x0000005e004b7213 */ /* 0x000fe20000000000 */
[----:B------:R-:W-:Y:S01]  /*1210*/  IMAD.MOV R14, RZ, RZ, -R13 ;  /* 0x000000ffff0e7224 */ /* 0x000fe200078e0a0d */
[----:B------:R-:W-:Y:S01]  /*1220*/  IABS R73, R96 ;  /* 0x0000006000497213 */ /* 0x000fe20000000000 */
[----:B------:R-:W-:Y:S01]  /*1230*/  IMAD.HI.U32 R13, R6, R37, RZ ;  /* 0x00000025060d7227 */ /* 0x000fe200078e00ff */
[C---:B------:R-:W-:Y:S01]  /*1240*/  LOP3.LUT R92, R0.reuse, 0x42, RZ, 0xfc, !PT ;  /* 0x00000042005c7812 */ /* 0x040fe200078efcff */
[----:B------:R-:W-:Y:S01]  /*1250*/  STL [R1+0x170], R116 ;  /* 0x0001707401007387 */ /* 0x000fe20000100800 */
[----:B------:R-:W-:Y:S01]  /*1260*/  LOP3.LUT R88, R0, 0x46, RZ, 0xfc, !PT ;  /* 0x0000004600587812 */ /* 0x000fe200078efcff */
[----:B------:R-:W-:Y:S01]  /*1270*/  IMAD R45, R4, R12, R45 ;  /* 0x0000000c042d7224 */ /* 0x000fe200078e022d */
[----:B------:R-:W-:Y:S01]  /*1280*/  LOP3.LUT R90, R0, 0x44, RZ, 0xfc, !PT ;  /* 0x00000044005a7812 */ /* 0x000fe200078efcff */
[----:B------:R-:W-:Y:S01]  /*1290*/  IMAD R33, R4, R14, R33 ;  /* 0x0000000e04217224 */ /* 0x000fe200078e0221 */
[----:B------:R-:W-:Y:S01]  /*12a0*/  IABS R77, R92 ;  /* 0x0000005c004d7213 */ /* 0x000fe20000000000 */
[C---:B------:R-:W-:Y:S01]  /*12b0*/  IMAD.HI.U32 R12, R6.reuse, R51, RZ ;  /* 0x00000033060c7227 */ /* 0x040fe200078e00ff */
[----:B------:R-:W-:Y:S01]  /*12c0*/  IABS R81, R88 ;  /* 0x0000005800517213 */ /* 0x000fe20000000000 */
[----:B------:R-:W-:Y:S01]  /*12d0*/  STL [R1+0x16c], R114 ;  /* 0x00016c7201007387 */ /* 0x000fe20000100800 */
[----:B------:R-:W-:Y:S01]  /*12e0*/  IABS R79, R90 ;  /* 0x0000005a004f7213 */ /* 0x000fe20000000000 */
[----:B------:R-:W-:Y:S01]  /*12f0*/  IMAD.HI.U32 R14, R6, R39, RZ ;  /* 0x00000027060e7227 */ /* 0x000fe200078e00ff */
[C---:B------:R-:W-:Y:S01]  /*1300*/  LOP3.LUT R86, R0.reuse, 0x48, RZ, 0xfc, !PT ;  /* 0x0000004800567812 */ /* 0x040fe200078efcff */
[----:B------:R-:W-:Y:S01]  /*1310*/  STL [R1+0x168], R112 ;  /* 0x0001687001007387 */ /* 0x000fe20000100800 */
[C---:B------:R-:W-:Y:S01]  /*1320*/  LOP3.LUT R84, R0.reuse, 0x4a, RZ, 0xfc, !PT ;  /* 0x0000004a00547812 */ /* 0x040fe200078efcff */
[----:B------:R-:W-:Y:S01]  /*1330*/  IMAD.MOV R13, RZ, RZ, -R13 ;  /* 0x000000ffff0d7224 */ /* 0x000fe200078e0a0d */
[----:B------:R-:W-:Y:S01]  /*1340*/  IABS R83, R86 ;  /* 0x0000005600537213 */ /* 0x000fe20000000000 */
[----:B------:R-:W-:Y:S01]  /*1350*/  IMAD.MOV R12, RZ, RZ, -R12 ;  /* 0x000000ffff0c7224 */ /* 0x000fe200078e0a0c */
[----:B------:R-:W-:Y:S01]  /*1360*/  LOP3.LUT R82, R0, 0x4c, RZ, 0xfc, !PT ;  /* 0x0000004c00527812 */ /* 0x000fe200078efcff */
[----:B------:R-:W-:Y:S01]  /*1370*/  IMAD.MOV R14, RZ, RZ, -R14 ;  /* 0x000000ffff0e7224 */ /* 0x000fe200078e0a0e */
[----:B------:R-:W-:Y:S01]  /*1380*/  IABS R85, R84 ;  /* 0x0000005400557213 */ /* 0x000fe20000000000 */
[----:B------:R-:W-:Y:S01]  /*1390*/  IMAD R37, R4, R13, R37 ;  /* 0x0000000d04257224 */ /* 0x000fe200078e0225 */
[----:B------:R-:W-:Y:S01]  /*13a0*/  LOP3.LUT R76, R0, 0x4e, RZ, 0xfc, !PT ;  /* 0x0000004e004c7812 */ /* 0x000fe200078efcff */
[----:B------:R-:W-:Y:S01]  /*13b0*/  IMAD.HI.U32 R13, R6, R43, RZ ;  /* 0x0000002b060d7227 */ /* 0x000fe200078e00ff */
[----:B------:R-:W-:Y:S01]  /*13c0*/  IABS R87, R82 ;  /* 0x0000005200577213 */ /* 0x000fe20000000000 */
[----:B------:R-:W-:Y:S01]  /*13d0*/  STL [R1+0x164], R40 ;  /* 0x0001642801007387 */ /* 0x000fe20000100800 */
[----:B------:R-:W-:Y:S01]  /*13e0*/  LOP3.LUT R74, R0, 0x50, RZ, 0xfc, !PT ;  /* 0x00000050004a7812 */ /* 0x000fe200078efcff */
[C---:B------:R-:W-:Y:S01]  /*13f0*/  IMAD R51, R4.reuse, R12, R51 ;  /* 0x0000000c04337224 */ /* 0x040fe200078e0233 */
[----:B------:R-:W-:Y:S01]  /*1400*/  IABS R89, R76 ;  /* 0x0000004c00597213 */ /* 0x000fe20000000000 */
        /* <DEDUP_REMOVED lines=12> */
[----:B------:R-:W-:Y:S01]  /*14d0*/  IMAD.MOV R12, RZ, RZ, -R12 ;  /* 0x000000ffff0c7224 */ /* 0x000fe200078e0a0c */
        /* <DEDUP_REMOVED lines=49> */
[----:B------:R-:W-:Y:S01]  /*17f0*/  IMAD.MOV R14, RZ, RZ, -R14 ;  /* 0x000000ffff0e7224 */ /* 0x000fe200078e0a0e */
[----:B------:R-:W-:Y:S01]  /*1800*/  IABS R125, R32 ;  /* 0x00000020007d7213 */ /* 0x000fe20000000000 */
[----:B------:R-:W-:Y:S01]  /*1810*/  IMAD R57, R4, R13, R57 ;  /* 0x0000000d04397224 */ /* 0x000fe200078e0239 */
[----:B------:R-:W-:Y:S01]  /*1820*/  IABS R137, R22 ;  /* 0x0000001600897213 */ /* 0x000fe20000000000 */
[----:B------:R-:W-:Y:S01]  /*1830*/  IMAD.HI.U32 R13, R6, R63, RZ ;  /* 0x0000003f060d7227 */ /* 0x000fe200078e00ff */
[C---:B------:R-:W-:Y:S01]  /*1840*/  ISETP.GT.U32.AND P1, PT, R4.reuse, R5, PT ;  /* 0x000000050400720c */ /* 0x040fe20003f24070 */
[----:B------:R-:W-:Y:S01]  /*1850*/  STL [R1+0x140], R102 ;  /* 0x0001406601007387 */ /* 0x000fe20000100800 */
[C---:B------:R-:W-:Y:S01]  /*1860*/  ISETP.GT.U32.AND P3, PT, R4.reuse, R7, PT ;  /* 0x000000070400720c */ /* 0x040fe20003f64070 */
[C---:B------:R-:W-:Y:S01]  /*1870*/  IMAD R65, R4.reuse, R12, R65 ;  /* 0x0000000c04417224 */ /* 0x040fe200078e0241 */
[----:B------:R-:W-:Y:S01]  /*1880*/  ISETP.GT.U32.AND P5, PT, R4, R19, PT ;  /* 0x000000130400720c */ /* 0x000fe20003fa4070 */
[----:B------:R-:W-:Y:S01]  /*1890*/  IMAD.HI.U32 R12, R6, R71, RZ ;  /* 0x00000047060c7227 */ /* 0x000fe200078e00ff */
[C---:B------:R-:W-:Y:S01]  /*18a0*/  LOP3.LUT R56, R0.reuse, 0x62, RZ, 0xfc, !PT ;  /* 0x0000006200387812 */ /* 0x040fe200078efcff */
[----:B------:R-:W-:Y:S01]  /*18b0*/  STL [R1+0x13c], R100 ;  /* 0x00013c6401007387 */ /* 0x000fe20000100800 */
[----:B------:R-:W-:Y:S01]  /*18c0*/  LOP3.LUT R30, R0, 0x74, RZ, 0xfc, !PT ;  /* 0x00000074001e7812 */ /* 0x000fe200078efcff */
[----:B------:R-:W-:Y:S01]  /*18d0*/  IMAD R59, R4, R14, R59 ;  /* 0x0000000e043b7224 */ /* 0x000fe200078e023b */
[----:B------:R-:W-:Y:S01]  /*18e0*/  IABS R109, R56 ;  /* 0x00000038006d7213 */ /* 0x000fe20000000000 */
[----:B------:R-:W-:Y:S01]  /*18f0*/  IMAD.MOV R14, RZ, RZ, -R13 ;  /* 0x000000ffff0e7224 */ /* 0x000fe200078e0a0d */
[----:B------:R-:W-:Y:S01]  /*1900*/  LOP3.LUT R28, R0, 0x76, RZ, 0xfc, !PT ;  /* 0x00000076001c7812 */ /* 0x000fe200078efcff */
[----:B------:R-:W-:Y:S01]  /*1910*/  IMAD.HI.U32 R13, R6, R67, RZ ;  /* 0x00000043060d7227 */ /* 0x000fe200078e00ff */
[----:B------:R-:W-:Y:S01]  /*1920*/  LOP3.LUT R46, R0, 0x6c, RZ, 0xfc, !PT ;  /* 0x0000006c002e7812 */ /* 0x000fe200078efcff */
[----:B------:R-:W-:Y:S01]  /*1930*/  STL [R1+0x138], R98 ;  /* 0x0001386201007387 */ /* 0x000fe20000100800 */
[----:B------:R-:W-:Y:S01]  /*1940*/  IABS R127, R30 ;  /* 0x0000001e007f7213 */ /* 0x000fe20000000000 */
[----:B------:R-:W-:Y:S01]  /*1950*/  IMAD.MOV R12, RZ, RZ, -R12 ;  /* 0x000000ffff0c7224 */ /* 0x000fe200078e0a0c */
[----:B------:R-:W-:Y:S01]  /*1960*/  IABS R129, R28 ;  /* 0x0000001c00817213 */ /* 0x000fe20000000000 */
[----:B------:R-:W-:Y:S01]  /*1970*/  IMAD R63, R4, R14, R63 ;  /* 0x0000000e043f7224 */ /* 0x000fe200078e023f */
[----:B------:R-:W-:Y:S01]  /*1980*/  IABS R119, R46 ;  /* 0x0000002e00777213 */ /* 0x000fe20000000000 */
[----:B------:R-:W-:Y:S01]  /*1990*/  IMAD.HI.U32 R14, R6, R69, RZ ;  /* 0x00000045060e7227 */ /* 0x000fe200078e00ff */
[C---:B------:R-:W-:Y:S01]  /*19a0*/  LOP3.LUT R26, R0.reuse, 0x78, RZ, 0xfc, !PT ;  /* 0x00000078001a7812 */ /* 0x040fe200078efcff */
        /* <DEDUP_REMOVED lines=9> */
[----:B------:R-:W-:Y:S01]  /*1a40*/  IABS R135, R20 ;  /* 0x0000001400877213 */ /* 0x000fe20000000000 */
[----:B------:R-:W-:-:S02]  /*1a50*/  IMAD.MOV R14, RZ, RZ, -R14 ;  /* 0x000000ffff0e7224 */ /* 0x000fc400078e0a0e */
[----:B------:R-:W-:Y:S01]  /*1a60*/  IMAD R67, R4, R13, R67 ;  /* 0x0000000d04437224 */ /* 0x000fe200078e0243 */
[----:B------:R-:W-:Y:S01]  /*1a70*/  STL [R1+0x124], R92 ;  /* 0x0001245c01007387 */ /* 0x000fe20000100800 */
[----:B------:R-:W-:-:S03]  /*1a80*/  IMAD.HI.U32 R13, R6, R73, RZ ;  /* 0x00000049060d7227 */ /* 0x000fc600078e00ff */
[----:B------:R-:W-:Y:S01]  /*1a90*/  STL [R1+0x120], R90 ;  /* 0x0001205a01007387 */ /* 0x000fe20000100800 */
[----:B------:R-:W-:Y:S02]  /*1aa0*/  IMAD.MOV R12, RZ, RZ, -R12 ;  /* 0x000000ffff0c7224 */ /* 0x000fe400078e0a0c */
[----:B------:R-:W-:Y:S01]  /*1ab0*/  IMAD R69, R4, R14, R69 ;  /* 0x0000000e04457224 */ /* 0x000fe200078e0245 */
[----:B------:R-:W-:Y:S01]  /*1ac0*/  STL [R1+0x11c], R88 ;  /* 0x00011c5801007387 */ /* 0x000fe20000100800 */
[----:B------:R-:W-:Y:S02]  /*1ad0*/  IMAD.MOV R14, RZ, RZ, -R13 ;  /* 0x000000ffff0e7224 */ /* 0x000fe400078e0a0d */
[----:B------:R-:W-:Y:S01]  /*1ae0*/  IMAD.HI.U32 R13, R6, R77, RZ ;  /* 0x0000004d060d7227 */ /* 0x000fe200078e00ff */
[----:B------:R-:W-:Y:S03]  /*1af0*/  STL [R1+0x118], R86 ;  /* 0x0001185601007387 */ /* 0x000fe60000100800 */
[----:B------:R-:W-:Y:S01]  /*1b00*/  IMAD R75, R4, R12, R75 ;  /* 0x0000000c044b7224 */ /* 0x000fe200078e024b */
[----:B------:R-:W-:Y:S01]  /*1b10*/  STL [R1+0x114], R84 ;  /* 0x0001145401007387 */ /* 0x000fe20000100800 */
[----:B------:R-:W-:-:S03]  /*1b20*/  IMAD.HI.U32 R12, R6, R81, RZ ;  /* 0x00000051060c7227 */ /* 0x000fc600078e00ff */
[----:B------:R-:W-:Y:S01]  /*1b30*/  STL [R1+0x110], R82 ;  /* 0x0001105201007387 */ /* 0x000fe20000100800 */
[----:B------:R-:W-:Y:S02]  /*1b40*/  IMAD R73, R4, R14, R73 ;  /* 0x0000000e04497224 */ /* 0x000fe400078e0249 */
[----:B------:R-:W-:Y:S01]  /*1b50*/  IMAD.HI.U32 R14, R6, R79, RZ ;  /* 0x0000004f060e7227 */ /* 0x000fe200078e00ff */
[----:B------:R-:W-:Y:S03]  /*1b60*/  STL [R1+0x10c], R76 ;  /* 0x00010c4c01007387 */ /* 0x000fe60000100800 */
[----:B------:R-:W-:Y:S01]  /*1b70*/  IMAD.MOV R13, RZ, RZ, -R13 ;  /* 0x000000ffff0d7224 */ /* 0x000fe200078e0a0d */
[----:B------:R-:W-:Y:S01]  /*1b80*/  STL [R1+0x108], R74 ;  /* 0x0001084a01007387 */ /* 0x000fe20000100800 */
[----:B------:R-:W-:Y:S02]  /*1b90*/  IMAD.MOV R12, RZ, RZ, -R12 ;  /* 0x000000ffff0c7224 */ /* 0x000fe400078e0a0c */
[----:B------:R-:W-:Y:S01]  /*1ba0*/  IMAD.MOV R14, RZ, RZ, -R14 ;  /* 0x000000ffff0e7224 */ /* 0x000fe200078e0a0e */
[----:B------:R-:W-:Y:S01]  /*1bb0*/  STL [R1+0x104], R72 ;  /* 0x0001044801007387 */ /* 0x000fe20000100800 */
[----:B------:R-:W-:-:S02]  /*1bc0*/  IMAD R77, R4, R13, R77 ;  /* 0x0000000d044d7224 */ /* 0x000fc400078e024d */
[----:B------:R-:W-:Y:S01]  /*1bd0*/  IMAD.HI.U32 R13, R6, R83, RZ ;  /* 0x00000053060d7227 */ /* 0x000fe200078e00ff */
[----:B------:R-:W-:Y:S03]  /*1be0*/  STL [R1+0x100], R70 ;  /* 0x0001004601007387 */ /* 0x000fe60000100800 */
[----:B------:R-:W-:Y:S01]  /*1bf0*/  IMAD R81, R4, R12, R81 ;  /* 0x0000000c04517224 */ /* 0x000fe200078e0251 */
[----:B------:R-:W-:Y:S01]  /*1c00*/  STL [R1+0xfc], R68 ;  /* 0x0000fc4401007387 */ /* 0x000fe20000100800 */
[----:B------:R-:W-:-:S03]  /*1c10*/  IMAD.HI.U32 R12, R6, R85, RZ ;  /* 0x00000055060c7227 */ /* 0x000fc600078e00ff */
[----:B------:R-:W-:Y:S01]  /*1c20*/  STL [R1+0xf8], R66 ;  /* 0x0000f84201007387 */ /* 0x000fe20000100800 */
[----:B------:R-:W-:Y:S02]  /*1c30*/  IMAD R79, R4, R14, R79 ;  /* 0x0000000e044f7224 */ /* 0x000fe400078e024f */
[----:B------:R-:W-:Y:S01]  /*1c40*/  IMAD.MOV R14, RZ, RZ, -R13 ;  /* 0x000000ffff0e7224 */ /* 0x000fe200078e0a0d */
[----:B------:R-:W-:Y:S01]  /*1c50*/  STL [R1+0xf4], R64 ;  /* 0x0000f44001007387 */ /* 0x000fe20000100800 */
[----:B------:R-:W-:-:S03]  /*1c60*/  IMAD.HI.U32 R13, R6, R87, RZ ;  /* 0x00000057060d7227 */ /* 0x000fc600078e00ff */
[----:B------:R-:W-:Y:S01]  /*1c70*/  STL [R1+0xf0], R62 ;  /* 0x0000f03e01007387 */ /* 0x000fe20000100800 */
[----:B------:R-:W-:Y:S02]  /*1c80*/  IMAD.MOV R12, RZ, RZ, -R12 ;  /* 0x000000ffff0c7224 */ /* 0x000fe400078e0a0c */
[----:B------:R-:W-:Y:S01]  /*1c90*/  IMAD R83, R4, R14, R83 ;  /* 0x0000000e04537224 */ /* 0x000fe200078e0253 */
        /* <DEDUP_REMOVED lines=14> */
[C---:B------:R-:W-:Y:S01]  /*1d80*/  IMAD R89, R4.reuse, R14, R89 ;  /* 0x0000000e04597224 */ /* 0x040fe200078e0259 */
[----:B------:R-:W-:Y:S01]  /*1d90*/  STL [R1+0xd4], R48 ;  /* 0x0000d43001007387 */ /* 0x000fe20000100800 */
[----:B------:R-:W-:Y:S02]  /*1da0*/  IMAD.MOV R14, RZ, RZ, -R13 ;  /* 0x000000ffff0e7224 */ /* 0x000fe400078e0a0d */
[----:B------:R-:W-:Y:S01]  /*1db0*/  IMAD R91, R4, R12, R91 ;  /* 0x0000000c045b7224 */ /* 0x000fe200078e025b */
[----:B------:R-:W-:Y:S01]  /*1dc0*/  STL [R1+0xd0], R46 ;  /* 0x0000d02e01007387 */ /* 0x000fe20000100800 */
[----:B------:R-:W-:-:S03]  /*1dd0*/  IMAD.HI.U32 R12, R6, R95, RZ ;  /* 0x0000005f060c7227 */ /* 0x000fc600078e00ff */
        /* <DEDUP_REMOVED lines=9> */
[----:B------:R-:W-:-:S02]  /*1e70*/  IMAD.MOV R14, RZ, RZ, -R14 ;  /* 0x000000ffff0e7224 */ /* 0x000fc400078e0a0e */
[C---:B------:R-:W-:Y:S02]  /*1e80*/  IMAD R95, R4.reuse, R12, R95 ;  /* 0x0000000c045f7224 */ /* 0x040fe400078e025f */
[----:B------:R-:W-:Y:S02]  /*1e90*/  IMAD R97, R4, R13, R97 ;  /* 0x0000000d04617224 */ /* 0x000fe400078e0261 */
[----:B------:R-:W-:-:S04]  /*1ea0*/  IMAD.HI.U32 R12, R6, R101, RZ ;  /* 0x00000065060c7227 */ /* 0x000fc800078e00ff */
[----:B------:R-:W-:-:S04]  /*1eb0*/  IMAD.HI.U32 R13, R6, R103, RZ ;  /* 0x00000067060d7227 */ /* 0x000fc800078e00ff */
[----:B------:R-:W-:Y:S02]  /*1ec0*/  IMAD R99, R4, R14, R99 ;  /* 0x0000000e04637224 */ /* 0x000fe400078e0263 */
[----:B------:R-:W-:Y:S02]  /*1ed0*/  IMAD.MOV R12, RZ, RZ, -R12 ;  /* 0x000000ffff0c7224 */ /* 0x000fe400078e0a0c */
[----:B------:R-:W-:Y:S02]  /*1ee0*/  IMAD.MOV R14, RZ, RZ, -R13 ;  /* 0x000000ffff0e7224 */ /* 0x000fe400078e0a0d */
[----:B------:R-:W-:-:S04]  /*1ef0*/  IMAD.HI.U32 R13, R6, R107, RZ ;  /* 0x0000006b060d7227 */ /* 0x000fc800078e00ff */
[----:B------:R-:W-:Y:S02]  /*1f00*/  IMAD R101, R4, R12, R101 ;  /* 0x0000000c04657224 */ /* 0x000fe400078e0265 */
[----:B------:R-:W-:-:S04]  /*1f10*/  IMAD.HI.U32 R12, R6, R105, RZ ;  /* 0x00000069060c7227 */ /* 0x000fc800078e00ff */
[----:B------:R-:W-:Y:S02]  /*1f20*/  IMAD.MOV R13, RZ, RZ, -R13 ;  /* 0x000000ffff0d7224 */ /* 0x000fe400078e0a0d */
[----:B------:R-:W-:Y:S02]  /*1f30*/  IMAD.MOV R12, RZ, RZ, -R12 ;  /* 0x000000ffff0c7224 */ /* 0x000fe400078e0a0c */
[----:B------:R-:W-:Y:S02]  /*1f40*/  IMAD R107, R4, R13, R107 ;  /* 0x0000000d046b7224 */ /* 0x000fe400078e026b */
        /* <DEDUP_REMOVED lines=12> */
[----:B------:R-:W-:Y:S02]  /*2010*/  IMAD R78, R10, 0x40, R225 ;  /* 0x000000400a4e7824 */ /* 0x000fe400078e02e1 */
[----:B------:R-:W-:-:S03]  /*2020*/  IMAD.HI.U32 R13, R6, R123, RZ ;  /* 0x0000007b060d7227 */ /* 0x000fc600078e00ff */
[----:B------:R-:W-:Y:S01]  /*2030*/  IABS R10, R78 ;  /* 0x0000004e000a7213 */ /* 0x000fe20000000000 */
[----:B------:R-:W-:Y:S01]  /*2040*/  IMAD R115, R4, R12, R115 ;  /* 0x0000000c04737224 */ /* 0x000fe200078e0273 */
[----:B------:R2:W-:Y:S01]  /*2050*/  STL [R1+0x9c], R78 ;  /* 0x00009c4e01007387 */ /* 0x0005e20000100800 */
[----:B------:R-:W-:-:S03]  /*2060*/  IMAD.HI.U32 R12, R6, R121, RZ ;  /* 0x00000079060c7227 */ /* 0x000fc600078e00ff */
[----:B------:R-:W-:Y:S01]  /*2070*/  STL [R1+0xc0], R30 ;  /* 0x0000c01e01007387 */ /* 0x000fe20000100800 */
[----:B------:R-:W-:Y:S02]  /*2080*/  IMAD.MOV R13, RZ, RZ, -R13 ;  /* 0x000000ffff0d7224 */ /* 0x000fe400078e0a0d */
[----:B------:R-:W-:Y:S01]  /*2090*/  IMAD.MOV R12, RZ, RZ, -R12 ;  /* 0x000000ffff0c7224 */ /* 0x000fe200078e0a0c */
[----:B------:R-:W-:Y:S01]  /*20a0*/  STL [R1+0xbc], R28 ;  /* 0x0000bc1c01007387 */ /* 0x000fe20000100800 */
[C---:B------:R-:W-:Y:S02]  /*20b0*/  IMAD R123, R4.reuse, R13, R123 ;  /* 0x0000000d047b7224 */ /* 0x040fe400078e027b */
[----:B------:R-:W-:Y:S01]  /*20c0*/  IMAD.MOV.U32 R13, RZ, RZ, R10 ;  /* 0x000000ffff0d7224 */ /* 0x000fe200078e000a */
[----:B------:R-:W-:Y:S01]  /*20d0*/  STL [R1+0xb8], R26 ;  /* 0x0000b81a01007387 */ /* 0x000fe20000100800 */
[----:B------:R-:W-:Y:S02]  /*20e0*/  IMAD R121, R4, R12, R121 ;  /* 0x0000000c04797224 */ /* 0x000fe400078e0279 */
[C---:B------:R-:W-:Y:S01]  /*20f0*/  IMAD.HI.U32 R10, R6.reuse, R125, RZ ;  /* 0x0000007d060a7227 */ /* 0x040fe200078e00ff */
[----:B------:R-:W-:Y:S03]  /*2100*/  STL [R1+0xb4], R24 ;  /* 0x0000b41801007387 */ /* 0x000fe60000100800 */
[----:B------:R-:W-:Y:S01]  /*2110*/  IMAD.HI.U32 R12, R6, R137, RZ ;  /* 0x00000089060c7227 */ /* 0x000fe200078e00ff */
[----:B------:R-:W-:Y:S03]  /*2120*/  STL [R1+0xb0], R20 ;  /* 0x0000b01401007387 */ /* 0x000fe60000100800 */
[----:B------:R-:W-:-:S04]  /*2130*/  IMAD.HI.U32 R8, R8, R13, RZ ;  /* 0x0000000d08087227 */ /* 0x000fc800078e00ff */
[----:B------:R-:W-:Y:S02]  /*2140*/  IMAD.MOV R10, RZ, RZ, -R10 ;  /* 0x000000ffff0a7224 */ /* 0x000fe400078e0a0a */
[----:B------:R-:W-:Y:S02]  /*2150*/  IMAD.MOV R12, RZ, RZ, -R12 ;  /* 0x000000ffff0c7224 */ /* 0x000fe400078e0a0c */
[----:B------:R-:W-:Y:S02]  /*2160*/  IMAD.MOV R8, RZ, RZ, -R8 ;  /* 0x000000ffff087224 */ /* 0x000fe400078e0a08 */
[C---:B------:R-:W-:Y:S02]  /*2170*/  IMAD R125, R4.reuse, R10, R125 ;  /* 0x0000000a047d7224 */ /* 0x040fe400078e027d */
[----:B------:R-:W-:Y:S02]  /*2180*/  IMAD R137, R4, R12, R137 ;  /* 0x0000000c04897224 */ /* 0x000fe400078e0289 */
[----:B------:R-:W-:-:S02]  /*2190*/  IMAD R10, R3, R8, R13 ;  /* 0x00000008030a7224 */ /* 0x000fc400078e020d */
[--C-:B------:R-:W-:Y:S01]  /*21a0*/  @!P1 IMAD.IADD R5, R5, 0x1, -R4.reuse ;  /* 0x0000000105059824 */ /* 0x100fe200078e0a04 */
[C---:B------:R-:W-:Y:S01]  /*21b0*/  ISETP.GT.U32.AND P2, PT, R4.reuse, R137, PT ;  /* 0x000000890400720c */ /* 0x040fe20003f44070 */
[--C-:B------:R-:W-:Y:S01]  /*21c0*/  @!P3 IMAD.IADD R7, R7, 0x1, -R4.reuse ;  /* 0x000000010707b824 */ /* 0x100fe200078e0a04 */
[----:B------:R-:W-:Y:S01]  /*21d0*/  ISETP.GT.U32.AND P0, PT, R3, R10, PT ;  /* 0x0000000a0300720c */ /* 0x000fe20003f04070 */
[----:B------:R-:W-:Y:S01]  /*21e0*/  @!P5 IMAD.IADD R19, R19, 0x1, -R4 ;  /* 0x000000011313d824 */ /* 0x000fe200078e0a04 */
[C---:B------:R-:W-:Y:S01]  /*21f0*/  ISETP.GT.U32.AND P6, PT, R4.reuse, R5, PT ;  /* 0x000000050400720c */ /* 0x040fe20003fc4070 */
[C---:B------:R-:W-:Y:S01]  /*2200*/  IMAD R103, R4.reuse, R14, R103 ;  /* 0x0000000e04677224 */ /* 0x040fe200078e0267 */
[----:B------:R-:W-:Y:S01]  /*2210*/  ISETP.GT.U32.AND P3, PT, R4, R27, PT ;  /* 0x0000001b0400720c */ /* 0x000fe20003f64070 */
[----:B------:R-:W-:Y:S01]  /*2220*/  IMAD.HI.U32 R14, R6, R109, RZ ;  /* 0x0000006d060e7227 */ /* 0x000fe200078e00ff */
[----:B------:R-:W-:-:S03]  /*2230*/  ISETP.GT.U32.AND P5, PT, R4, R33, PT ;  /* 0x000000210400720c */ /* 0x000fc60003fa4070 */
[----:B------:R-:W-:Y:S02]  /*2240*/  IMAD.MOV R14, RZ, RZ, -R14 ;  /* 0x000000ffff0e7224 */ /* 0x000fe400078e0a0e */
[--C-:B------:R-:W-:Y:S01]  /*2250*/  @!P2 IMAD.IADD R137, R137, 0x1, -R4.reuse ;  /* 0x000000018989a824 */ /* 0x100fe200078e0a04 */
[----:B------:R-:W-:Y:S01]  /*2260*/  ISETP.GT.U32.AND P2, PT, R4, R9, PT ;  /* 0x000000090400720c */ /* 0x000fe20003f44070 */
[----:B------:R-:W-:Y:S01]  /*2270*/  @!P0 IMAD.IADD R10, R10, 0x1, -R3 ;  /* 0x000000010a0a8824 */ /* 0x000fe200078e0a03 */
[C---:B------:R-:W-:Y:S01]  /*2280*/  ISETP.GT.U32.AND P0, PT, R4.reuse, R11, PT ;  /* 0x0000000b0400720c */ /* 0x040fe20003f04070 */
[--C-:B------:R-:W-:Y:S01]  /*2290*/  @!P6 IMAD.IADD R5, R5, 0x1, -R4.reuse ;  /* 0x000000010505e824 */ /* 0x100fe200078e0a04 */
[C---:B------:R-:W-:Y:S01]  /*22a0*/  ISETP.GT.U32.AND P1, PT, R4.reuse, R137, PT ;  /* 0x000000890400720c */ /* 0x040fe20003f24070 */
[--C-:B------:R-:W-:Y:S01]  /*22b0*/  @!P3 IMAD.IADD R27, R27, 0x1, -R4.reuse ;  /* 0x000000011b1bb824 */ /* 0x100fe200078e0a04 */
[----:B------:R-:W-:Y:S01]  /*22c0*/  ISETP.GT.U32.AND P4, PT, R3, R10, PT ;  /* 0x0000000a0300720c */ /* 0x000fe20003f84070 */
[----:B------:R-:W-:Y:S01]  /*22d0*/  @!P5 IMAD.IADD R33, R33, 0x1, -R4 ;  /* 0x000000012121d824 */ /* 0x000fe200078e0a04 */
[C---:B------:R-:W-:Y:S01]  /*22e0*/  ISETP.GT.U32.AND P6, PT, R4.reuse, R25, PT ;  /* 0x000000190400720c */ /* 0x040fe20003fc4070 */
[----:B------:R-:W-:-:S02]  /*22f0*/  IMAD R109, R4, R14, R109 ;  /* 0x0000000e046d7224 */ /* 0x000fc400078e026d */
[----:B------:R-:W-:-:S04]  /*2300*/  IMAD.HI.U32 R8, R6, R127, RZ ;  /* 0x0000007f06087227 */ /* 0x000fc800078e00ff */
[--C-:B------:R-:W-:Y:S01]  /*2310*/  @!P2 IMAD.IADD R9, R9, 0x1, -R4.reuse ;  /* 0x000000010909a824 */ /* 0x100fe200078e0a04 */
[C---:B------:R-:W-:Y:S01]  /*2320*/  ISETP.GT.U32.AND P2, PT, R4.reuse, R29, PT ;  /* 0x0000001d0400720c */ /* 0x040fe20003f44070 */
[--C-:B------:R-:W-:Y:S01]  /*2330*/  @!P1 IMAD.IADD R137, R137, 0x1, -R4.reuse ;  /* 0x0000000189899824 */ /* 0x100fe200078e0a04 */
[----:B------:R-:W-:Y:S01]  /*2340*/  ISETP.GT.U32.AND P1, PT, R4, R23, PT ;  /* 0x000000170400720c */ /* 0x000fe20003f24070 */
[----:B------:R-:W-:Y:S01]  /*2350*/  @!P4 IMAD.IADD R10, R10, 0x1, -R3 ;  /* 0x000000010a0ac824 */ /* 0x000fe200078e0a03 */
[C---:B------:R-:W-:Y:S01]  /*2360*/  ISETP.GT.U32.AND P4, PT, R4.reuse, R21, PT ;  /* 0x000000150400720c */ /* 0x040fe20003f84070 */
[--C-:B------:R-:W-:Y:S01]  /*2370*/  @!P0 IMAD.IADD R11, R11, 0x1, -R4.reuse ;  /* 0x000000010b0b8824 */ /* 0x100fe200078e0a04 */
[C---:B------:R-:W-:Y:S01]  /*2380*/  ISETP.GT.U32.AND P0, PT, R4.reuse, R31, PT ;  /* 0x0000001f0400720c */ /* 0x040fe20003f04070 */
[----:B------:R-:W-:Y:S01]  /*2390*/  @!P6 IMAD.IADD R25, R25, 0x1, -R4 ;  /* 0x000000011919e824 */ /* 0x000fe200078e0a04 */
[----:B------:R-:W-:Y:S01]  /*23a0*/  ISETP.GT.U32.AND P3, PT, R4, R9, PT ;  /* 0x000000090400720c */ /* 0x000fe20003f64070 */
[----:B------:R-:W-:Y:S01]  /*23b0*/  IMAD.HI.U32 R12, R6, R129, RZ ;  /* 0x00000081060c7227 */ /* 0x000fe200078e00ff */
[----:B------:R-:W-:-:S03]  /*23c0*/  ISETP.GT.U32.AND P6, PT, R4, R7, PT ;  /* 0x000000070400720c */ /* 0x000fc60003fc4070 */
[--C-:B------:R-:W-:Y:S01]  /*23d0*/  @!P2 IMAD.IADD R29, R29, 0x1, -R4.reuse ;  /* 0x000000011d1da824 */ /* 0x100fe200078e0a04 */
[C---:B------:R-:W-:Y:S01]  /*23e0*/  ISETP.GT.U32.AND P2, PT, R4.reuse, R11, PT ;  /* 0x0000000b0400720c */ /* 0x040fe20003f44070 */
        /* <DEDUP_REMOVED lines=8> */
[----:B------:R-:W-:Y:S01]  /*2470*/  @!P6 IMAD.IADD R7, R7, 0x1, -R4 ;  /* 0x000000010707e824 */ /* 0x000fe200078e0a04 */
[----:B------:R-:W-:Y:S01]  /*2480*/  ISETP.GT.U32.AND P3, PT, R4, R27, PT ;  /* 0x0000001b0400720c */ /* 0x000fe20003f64070 */
[----:B------:R-:W-:-:S04]  /*2490*/  IMAD.HI.U32 R14, R6, R119, RZ ;  /* 0x00000077060e7227 */ /* 0x000fc800078e00ff */
        /* <DEDUP_REMOVED lines=11> */
[C---:B------:R-:W-:Y:S01]  /*2550*/  ISETP.GT.U32.AND P6, PT, R4.reuse, R37, PT ;  /* 0x000000250400720c */ /* 0x040fe20003fc4070 */
[----:B------:R-:W-:Y:S01]  /*2560*/  IMAD.MOV R8, RZ, RZ, -R8 ;  /* 0x000000ffff087224 */ /* 0x000fe200078e0a08 */
        /* <DEDUP_REMOVED lines=38> */
[----:B------:R-:W-:Y:S01]  /*27d0*/  ISETP.GT.U32.AND P5, PT, R4, R49, PT ;  /* 0x000000310400720c */ /* 0x000fe20003fa4070 */
[----:B------:R-:W-:-:S02]  /*27e0*/  @!P6 IMAD.IADD R39, R39, 0x1, -R4 ;  /* 0x000000012727e824 */ /* 0x000fc400078e0a04 */
        /* <DEDUP_REMOVED lines=121> */
[----:B------:R-:W-:-:S02]  /*2f80*/  IMAD R127, R4, R8, R127 ;  /* 0x00000008047f7224 */ /* 0x000fc400078e027f */
[----:B------:R-:W-:Y:S02]  /*2f90*/  IMAD R129, R4, R12, R129 ;  /* 0x0000000c04817224 */ /* 0x000fe400078e0281 */
[----:B------:R-:W-:-:S04]  /*2fa0*/  IMAD.HI.U32 R8, R6, R131, RZ ;  /* 0x0000008306087227 */ /* 0x000fc800078e00ff */
[--C-:B------:R-:W-:Y:S01]  /*2fb0*/  @!P4 IMAD.IADD R107, R107, 0x1, -R4.reuse ;  /* 0x000000016b6bc824 */ /* 0x100fe200078e0a04 */
[C---:B------:R-:W-:Y:S01]  /*2fc0*/  ISETP.GT.U32.AND P4, PT, R4.reuse, R121, PT ;  /* 0x000000790400720c */ /* 0x040fe20003f84070 */
[----:B------:R-:W-:Y:S01]  /*2fd0*/  @!P1 IMAD.IADD R109, R109, 0x1, -R4 ;  /* 0x000000016d6d9824 */ /* 0x000fe200078e0a04 */
[----:B------:R-:W-:Y:S01]  /*2fe0*/  ISETP.GT.U32.AND P1, PT, R4, R123, PT ;  /* 0x0000007b0400720c */ /* 0x000fe20003f24070 */
[----:B------:R-:W-:-:S04]  /*2ff0*/  IMAD.HI.U32 R12, R6, R133, RZ ;  /* 0x00000085060c7227 */ /* 0x000fc800078e00ff */
[----:B------:R-:W-:-:S04]  /*3000*/  IMAD.HI.U32 R6, R6, R135, RZ ;  /* 0x0000008706067227 */ /* 0x000fc800078e00ff */
[C---:B------:R-:W-:Y:S02]  /*3010*/  IMAD R119, R4.reuse, R14, R119 ;  /* 0x0000000e04777224 */ /* 0x040fe400078e0277 */
[----:B------:R-:W-:Y:S01]  /*3020*/  @!P2 IMAD.IADD R115, R115, 0x1, -R4 ;  /* 0x000000017373a824 */ /* 0x000fe200078e0a04 */
[C---:B------:R-:W-:Y:S01]  /*3030*/  ISETP.GT.U32.AND P2, PT, R4.reuse, R129, PT ;  /* 0x000000810400720c */ /* 0x040fe20003f44070 */
[----:B------:R-:W-:Y:S02]  /*3040*/  IMAD.MOV R6, RZ, RZ, -R6 ;  /* 0x000000ffff067224 */ /* 0x000fe400078e0a06 */
[----:B------:R-:W-:Y:S02]  /*3050*/  IMAD.MOV R8, RZ, RZ, -R8 ;  /* 0x000000ffff087224 */ /* 0x000fe400078e0a08 */
[--C-:B------:R-:W-:Y:S01]  /*3060*/  @!P5 IMAD.IADD R105, R105, 0x1, -R4.reuse ;  /* 0x000000016969d824 */ /* 0x100fe200078e0a04 */
[C---:B------:R-:W-:Y:S01]  /*3070*/  ISETP.GT.U32.AND P5, PT, R4.reuse, R119, PT ;  /* 0x000000770400720c */ /* 0x040fe20003fa4070 */
[----:B------:R-:W-:Y:S01]  /*3080*/  IMAD R135, R4, R6, R135 ;  /* 0x0000000604877224 */ /* 0x000fe200078e0287 */
[----:B------:R-:W-:Y:S01]  /*3090*/  LOP3.LUT R6, R80, 0x40, RZ, 0xc0, !PT ;  /* 0x0000004050067812 */ /* 0x000fe200078ec0ff */
[--C-:B------:R-:W-:Y:S01]  /*30a0*/  @!P6 IMAD.IADD R113, R113, 0x1, -R4.reuse ;  /* 0x000000017171e824 */ /* 0x100fe200078e0a04 */
[----:B------:R-:W-:Y:S01]  /*30b0*/  ISETP.GT.U32.AND P6, PT, R4, R127, PT ;  /* 0x0000007f0400720c */ /* 0x000fe20003fc4070 */
[----:B------:R-:W-:-:S02]  /*30c0*/  @!P0 IMAD.IADD R117, R117, 0x1, -R4 ;  /* 0x0000000175758824 */ /* 0x000fc400078e0a04 */
[C---:B------:R-:W-:Y:S02]  /*30d0*/  IMAD R131, R4.reuse, R8, R131 ;  /* 0x0000000804837224 */ /* 0x040fe400078e0283 */
        /* <DEDUP_REMOVED lines=8> */
[C---:B------:R-:W-:Y:S01]  /*3160*/  IMAD R133, R4.reuse, R12, R133 ;  /* 0x0000000c04857224 */ /* 0x040fe200078e0285 */
[----:B------:R-:W3:Y:S01]  /*3170*/  LDS R8, [UR33] ;  /* 0x00000021ff087984 */ /* 0x000ee20008000800 */
        /* <DEDUP_REMOVED lines=9> */
[----:B------:R-:W-:Y:S01]  /*3210*/  SHF.R.U32.HI R12, RZ, 0x5, R80 ;  /* 0x00000005ff0c7819 */ /* 0x000fe20000011650 */
        /* <DEDUP_REMOVED lines=8> */
[----:B------:R-:W-:Y:S01]  /*32a0*/  IMAD.SHL.U32 R3, R80, 0x10, RZ ;  /* 0x0000001050037824 */ /* 0x000fe200078e00ff */
[----:B------:R-:W-:Y:S01]  /*32b0*/  ISETP.GE.AND P5, PT, R78, RZ, PT ;  /* 0x000000ff4e00720c */ /* 0x000fe20003fa6270 */
[--C-:B------:R-:W-:Y:S01]  /*32c0*/  @!P3 IMAD.IADD R119, R119, 0x1, -R4.reuse ;  /* 0x000000017777b824 */ /* 0x100fe200078e0a04 */
[----:B------:R-:W-:Y:S01]  /*32d0*/  ISETP.GT.U32.AND P3, PT, R4, R129, PT ;  /* 0x000000810400720c */ /* 0x000fe20003f64070 */
[--C-:B------:R-:W-:Y:S01]  /*32e0*/  @!P6 IMAD.IADD R121, R121, 0x1, -R4.reuse ;  /* 0x000000017979e824 */ /* 0x100fe200078e0a04 */
[----:B------:R-:W-:Y:S01]  /*32f0*/  LOP3.LUT R3, R3, 0x70, RZ, 0xc0, !PT ;  /* 0x0000007003037812 */ /* 0x000fe200078ec0ff */
[--C-:B------:R-:W-:Y:S01]  /*3300*/  @!P1 IMAD.IADD R127, R127, 0x1, -R4.reuse ;  /* 0x000000017f7f9824 */ /* 0x100fe200078e0a04 */
[----:B------:R-:W-:Y:S01]  /*3310*/  ISETP.GE.AND P1, PT, R0, RZ, PT ;  /* 0x000000ff0000720c */ /* 0x000fe20003f26270 */
[--C-:B------:R-:W-:Y:S01]  /*3320*/  @!P0 IMAD.IADD R125, R125, 0x1, -R4.reuse ;  /* 0x000000017d7d8824 */ /* 0x100fe200078e0a04 */
[----:B------:R-:W-:Y:S01]  /*3330*/  LEA.HI R3, R6, R3, RZ, 0x1c ;  /* 0x0000000306037211 */ /* 0x000fe200078fe0ff */
[--C-:B------:R-:W-:Y:S01]  /*3340*/  @!P2 IMAD.IADD R135, R135, 0x1, -R4.reuse ;  /* 0x000000018787a824 */ /* 0x100fe200078e0a04 */
[----:B------:R-:W-:Y:S01]  /*3350*/  ISETP.GE.AND P2, PT, R144, RZ, PT ;  /* 0x000000ff9000720c */ /* 0x000fe20003f46270 */
[----:B------:R-:W-:Y:S01]  /*3360*/  @!P4 IMAD.IADD R131, R131, 0x1, -R4 ;  /* 0x000000018383c824 */ /* 0x000fe200078e0a04 */
[----:B------:R-:W-:Y:S01]  /*3370*/  ISETP.GE.AND P4, PT, R143, RZ, PT ;  /* 0x000000ff8f00720c */ /* 0x000fe20003f86270 */
[----:B------:R-:W-:Y:S01]  /*3380*/  @!P5 IMAD.MOV R10, RZ, RZ, -R10 ;  /* 0x000000ffff0ad224 */ /* 0x000fe200078e0a0a */
[----:B------:R-:W-:Y:S01]  /*3390*/  ISETP.GE.AND P5, PT, R142, RZ, PT ;  /* 0x000000ff8e00720c */ /* 0x000fe20003fa6270 */
[----:B------:R-:W-:Y:S01]  /*33a0*/  @!P3 IMAD.IADD R129, R129, 0x1, -R4 ;  /* 0x000000018181b824 */ /* 0x000fe200078e0a04 */
[----:B------:R-:W-:Y:S01]  /*33b0*/  ISETP.GE.AND P3, PT, R140, RZ, PT ;  /* 0x000000ff8c00720c */ /* 0x000fe20003f66270 */
[----:B------:R-:W-:Y:S01]  /*33c0*/  IMAD.MOV.U32 R6, RZ, RZ, R11 ;  /* 0x000000ffff067224 */ /* 0x000fe200078e000b */
[----:B------:R-:W-:Y:S01]  /*33d0*/  ISETP.NE.AND P0, PT, R16, RZ, PT ;  /* 0x000000ff1000720c */ /* 0x000fe20003f05270 */
[----:B------:R-:W-:Y:S01]  /*33e0*/  @!P1 IMAD.MOV R5, RZ, RZ, -R5 ;  /* 0x000000ffff059224 */ /* 0x000fe200078e0a05 */
[----:B------:R-:W-:Y:S01]  /*33f0*/  ISETP.GE.AND P1, PT, R138, RZ, PT ;  /* 0x000000ff8a00720c */ /* 0x000fe20003f26270 */
[----:B--2---:R-:W-:Y:S01]  /*3400*/  IMAD R78, R2, UR16, RZ ;  /* 0x00000010024e7c24 */ /* 0x004fe2000f8e02ff */
[----:B---3--:R-:W-:Y:S01]  /*3410*/  R2UR UR32, R8 ;  /* 0x00000000082072ca */ /* 0x008fe200000e0000 */
[----:B------:R-:W-:Y:S01]  /*3420*/  @!P2 IMAD.MOV R9, RZ, RZ, -R9 ;  /* 0x000000ffff09a224 */ /* 0x000fe200078e0a09 */
[----:B------:R-:W-:Y:S01]  /*3430*/  ISETP.GE.AND P2, PT, R136, RZ, PT ;  /* 0x000000ff8800720c */ /* 0x000fe20003f46270 */
[----:B------:R-:W-:Y:S01]  /*3440*/  @!P4 IMAD.MOV R6, RZ, RZ, -R6 ;  /* 0x000000ffff06c224 */ /* 0x000fe200078e0a06 */
[----:B------:R-:W-:Y:S01]  /*3450*/  ISETP.GE.AND P4, PT, R134, RZ, PT ;  /* 0x000000ff8600720c */ /* 0x000fe20003f86270 */
[----:B------:R-:W-:Y:S01]  /*3460*/  @!P5 IMAD.MOV R19, RZ, RZ, -R19 ;  /* 0x000000ffff13d224 */ /* 0x000fe200078e0a13 */
[----:B------:R-:W-:Y:S01]  /*3470*/  ISETP.GE.AND P5, PT, R132, RZ, PT ;  /* 0x000000ff8400720c */ /* 0x000fe20003fa6270 */
[----:B------:R-:W-:Y:S01]  /*3480*/  @!P3 IMAD.MOV R21, RZ, RZ, -R21 ;  /* 0x000000ffff15b224 */ /* 0x000fe200078e0a15 */
[----:B------:R-:W-:Y:S01]  /*3490*/  ISETP.GE.AND P3, PT, R130, RZ, PT ;  /* 0x000000ff8200720c */ /* 0x000fe20003f66270 */
[----:B------:R-:W-:Y:S01]  /*34a0*/  IMAD.MOV.U32 R8, RZ, RZ, R45 ;  /* 0x000000ffff087224 */ /* 0x000fe200078e002d */
[----:B------:R-:W-:Y:S01]  /*34b0*/  @!P0 LOP3.LUT R10, RZ, R16, RZ, 0x33, !PT ;  /* 0x00000010ff0a8212 */ /* 0x000fe200078e33ff */
[----:B------:R-:W-:Y:S01]  /*34c0*/  @!P1 IMAD.MOV R23, RZ, RZ, -R23 ;  /* 0x000000ffff179224 */ /* 0x000fe200078e0a17 */
[----:B------:R-:W-:Y:S01]  /*34d0*/  ISETP.GE.AND P1, PT, R128, RZ, PT ;  /* 0x000000ff8000720c */ /* 0x000fe20003f26270 */
[----:B------:R-:W-:Y:S01]  /*34e0*/  IMAD.MOV.U32 R16, RZ, RZ, R49 ;  /* 0x000000ffff107224 */ /* 0x000fe200078e0031 */
[----:B------:R-:W-:Y:S01]  /*34f0*/  ISETP.GT.U32.AND P6, PT, R4, R133, PT ;  /* 0x000000850400720c */ /* 0x000fe20003fc4070 */
        /* <DEDUP_REMOVED lines=8> */
[----:B------:R-:W-:Y:S01]  /*3580*/  IMAD.U32 R15, RZ, RZ, UR16 ;  /* 0x00000010ff0f7e24 */ /* 0x000fe2000f8e00ff */
[----:B------:R-:W-:Y:S01]  /*3590*/  R2UR UR7, R12 ;  /* 0x000000000c0772ca */ /* 0x000fe200000e0000 */
[----:B------:R-:W-:Y:S01]  /*35a0*/  @!P1 IMAD.MOV R33, RZ, RZ, -R33 ;  /* 0x000000ffff219224 */ /* 0x000fe200078e0a21 */
[----:B------:R-:W-:Y:S01]  /*35b0*/  ISETP.GE.AND P1, PT, R116, RZ, PT ;  /* 0x000000ff7400720c */ /* 0x000fe20003f26270 */
[----:B------:R-:W-:Y:S01]  /*35c0*/  @!P6 IMAD.IADD R133, R133, 0x1, -R4 ;  /* 0x000000018585e824 */ /* 0x000fe200078e0a04 */
        /* <DEDUP_REMOVED lines=8> */
[----:B------:R-:W-:Y:S01]  /*3650*/  ISETP.NE.AND P0, PT, R17, RZ, PT ;  /* 0x000000ff1100720c */ /* 0x000fe20003f05270 */
[----:B------:R-:W-:Y:S01]  /*3660*/  @!P3 IMAD.MOV R41, RZ, RZ, -R41 ;  /* 0x000000ffff29b224 */ /* 0x000fe200078e0a29 */
[----:B------:R-:W-:Y:S01]  /*3670*/  ISETP.GE.AND P3, PT, R110, RZ, PT ;  /* 0x000000ff6e00720c */ /* 0x000fe20003f66270 */
[----:B------:R-:W-:Y:S01]  /*3680*/  @!P1 IMAD.MOV R40, RZ, RZ, -R40 ;  /* 0x000000ffff289224 */ /* 0x000fe200078e0a28 */
[----:B------:R-:W-:Y:S01]  /*3690*/  ISETP.GE.AND P1, PT, R36, RZ, PT ;  /* 0x000000ff2400720c */ /* 0x000fe20003f26270 */
[----:B------:R-:W-:Y:S01]  /*36a0*/  IMAD.MOV.U32 R36, RZ, RZ, R47 ;  /* 0x000000ffff247224 */ /* 0x000fe200078e002f */
[----:B------:R-:W-:Y:S01]  /*36b0*/  LOP3.LUT R17, RZ, R17, RZ, 0x33, !PT ;  /* 0x00000011ff117212 */ /* 0x000fe200078e33ff */
[----:B------:R-:W-:Y:S01]  /*36c0*/  @!P2 IMAD.MOV R8, RZ, RZ, -R8 ;  /* 0x000000ffff08a224 */ /* 0x000fe200078e0a08 */
[----:B------:R-:W-:Y:S01]  /*36d0*/  ISETP.GE.AND P2, PT, R108, RZ, PT ;  /* 0x000000ff6c00720c */ /* 0x000fe20003f46270 */
[----:B------:R-:W-:Y:S01]  /*36e0*/  @!P4 IMAD.MOV R36, RZ, RZ, -R36 ;  /* 0x000000ffff24c224 */ /* 0x000fe200078e0a24 */
[----:B------:R-:W-:Y:S01]  /*36f0*/  ISETP.GE.AND P4, PT, R38, RZ, PT ;  /* 0x000000ff2600720c */ /* 0x000fe20003f86270 */
[----:B------:R-:W-:Y:S01]  /*3700*/  IMAD.MOV.U32 R38, RZ, RZ, R51 ;  /* 0x000000ffff267224 */ /* 0x000fe200078e0033 */
[C---:B------:R-:W-:Y:S01]  /*3710*/  SEL R43, R17.reuse, R37, !P0 ;  /* 0x00000025112b7207 */ /* 0x040fe20004000000 */
[----:B------:R-:W-:Y:S01]  /*3720*/  @!P5 IMAD.MOV R16, RZ, RZ, -R16 ;  /* 0x000000ffff10d224 */ /* 0x000fe200078e0a10 */
[----:B------:R-:W-:Y:S01]  /*3730*/  ISETP.GE.AND P5, PT, R18, RZ, PT ;  /* 0x000000ff1200720c */ /* 0x000fe20003fa6270 */
[----:B------:R-:W-:Y:S01]  /*3740*/  @!P3 IMAD.MOV R38, RZ, RZ, -R38 ;  /* 0x000000ffff26b224 */ /* 0x000fe200078e0a26 */
[----:B------:R-:W-:Y:S01]  /*3750*/  ISETP.GE.AND P3, PT, R34, RZ, PT ;  /* 0x000000ff2200720c */ /* 0x000fe20003f66270 */
[----:B------:R-:W-:Y:S01]  /*3760*/  IMAD.MOV.U32 R18, RZ, RZ, R53 ;  /* 0x000000ffff127224 */ /* 0x000fe200078e0035 */
[C---:B------:R-:W-:Y:S01]  /*3770*/  SEL R53, R17.reuse, R21, !P0 ;  /* 0x0000001511357207 */ /* 0x040fe20004000000 */
[----:B------:R-:W-:Y:S01]  /*3780*/  IMAD.MOV.U32 R34, RZ, RZ, R55 ;  /* 0x000000ffff227224 */ /* 0x000fe200078e0037 */
[C---:B------:R-:W-:Y:S01]  /*3790*/  SEL R49, R17.reuse, R25, !P0 ;  /* 0x0000001911317207 */ /* 0x040fe20004000000 */
        /* <DEDUP_REMOVED lines=11> */
[----:B------:R-:W-:Y:S01]  /*3850*/  SEL R45, R17, R29, !P0 ;  /* 0x0000001d112d7207 */ /* 0x000fe20004000000 */
[----:B------:R-:W-:Y:S01]  /*3860*/  IMAD R15, R15, 0x2, R78 ;  /* 0x000000020f0f7824 */ /* 0x000fe200078e024e */
        /* <DEDUP_REMOVED lines=11> */
[----:B------:R-:W-:Y:S01]  /*3920*/  IMAD R14, R14, 0x2, R15 ;  /* 0x000000020e0e7824 */ /* 0x000fe200078e020f */
[----:B------:R-:W-:Y:S01]  /*3930*/  SEL R37, R17, R16, !P0 ;  /* 0x0000001011257207 */ /* 0x000fe20004000000 */
        /* <DEDUP_REMOVED lines=13> */
[C---:B------:R-:W-:Y:S01]  /*3a10*/  SEL R55, R17.reuse, R7, !P0 ;  /* 0x0000000711377207 */ /* 0x040fe20004000000 */
[----:B------:R-:W-:Y:S01]  /*3a20*/  IMAD.U32 R4, RZ, RZ, UR16 ;  /* 0x00000010ff047e24 */ /* 0x000fe2000f8e00ff */
        /* <DEDUP_REMOVED lines=13> */
[----:B------:R-:W-:Y:S01]  /*3b00*/  @!P6 IMAD.MOV R137, RZ, RZ, -R137 ;  /* 0x000000ffff89e224 */ /* 0x000fe200078e0a89 */
        /* <DEDUP_REMOVED lines=11> */
[----:B-1----:R-:W-:Y:S01]  /*3bc0*/  IMAD R10, R10, UR4, RZ ;  /* 0x000000040a0a7c24 */ /* 0x002fe2000f8e02ff */
[C---:B------:R-:W-:Y:S01]  /*3bd0*/  SEL R56, R17.reuse, R9, !P0 ;  /* 0x0000000911387207 */ /* 0x040fe20004000000 */
        /* <DEDUP_REMOVED lines=26> */
[----:B------:R-:W-:Y:S01]  /*3d80*/  IMAD R13, R225, UR17, RZ ;  /* 0x00000011e10d7c24 */ /* 0x000fe2000f8e02ff */
[C---:B------:R-:W-:Y:S01]  /*3d90*/  SEL R41, R17.reuse, R8, !P0 ;  /* 0x0000000811297207 */ /* 0x040fe20004000000 */
[----:B------:R-:W-:Y:S01]  /*3da0*/  IMAD.U32 R8, RZ, RZ, UR16 ;  /* 0x00000010ff087e24 */ /* 0x000fe2000f8e00ff */
[C---:B------:R-:W-:Y:S01]  /*3db0*/  SEL R48, R17.reuse, R23, !P0 ;  /* 0x0000001711307207 */ /* 0x040fe20004000000 */
[----:B------:R-:W-:Y:S01]  /*3dc0*/  @!P1 IMAD.MOV R123, RZ, RZ, -R123 ;  /* 0x000000ffff7b9224 */ /* 0x000fe200078e0a7b */
[----:B------:R-:W-:Y:S01]  /*3dd0*/  ISETP.GE.AND P1, PT, R24, RZ, PT ;  /* 0x000000ff1800720c */ /* 0x000fe20003f26270 */
[----:B------:R-:W-:Y:S01]  /*3de0*/  @!P2 IMAD.MOV R125, RZ, RZ, -R125 ;  /* 0x000000ffff7da224 */ /* 0x000fe200078e0a7d */
[----:B------:R-:W-:Y:S01]  /*3df0*/  ISETP.GE.AND P2, PT, R20, RZ, PT ;  /* 0x000000ff1400720c */ /* 0x000fe20003f46270 */
[----:B------:R-:W-:Y:S01]  /*3e00*/  @!P4 IMAD.MOV R127, RZ, RZ, -R127 ;  /* 0x000000ffff7fc224 */ /* 0x000fe200078e0a7f */
[C---:B------:R-:W-:Y:S01]  /*3e10*/  SEL R50, R17.reuse, R27, !P0 ;  /* 0x0000001b11327207 */ /* 0x040fe20004000000 */
[----:B------:R-:W-:Y:S01]  /*3e20*/  @!P5 IMAD.MOV R129, RZ, RZ, -R129 ;  /* 0x000000ffff81d224 */ /* 0x000fe200078e0a81 */
[C---:B------:R-:W-:Y:S01]  /*3e30*/  SEL R46, R17.reuse, R31, !P0 ;  /* 0x0000001f112e7207 */ /* 0x040fe20004000000 */
[----:B------:R-:W-:Y:S01]  /*3e40*/  @!P3 IMAD.MOV R131, RZ, RZ, -R131 ;  /* 0x000000ffff83b224 */ /* 0x000fe200078e0a83 */
[C---:B------:R-:W-:Y:S01]  /*3e50*/  SEL R42, R17.reuse, R35, !P0 ;  /* 0x00000023112a7207 */ /* 0x040fe20004000000 */
[----:B------:R-:W-:Y:S01]  /*3e60*/  IMAD R8, R8, 0x2, R9 ;  /* 0x0000000208087824 */ /* 0x000fe200078e0209 */
[C---:B------:R-:W-:Y:S01]  /*3e70*/  SEL R228, R17.reuse, R125, !P0 ;  /* 0x0000007d11e47207 */ /* 0x040fe20004000000 */
[----:B------:R-:W-:Y:S01]  /*3e80*/  VIADD R60, R124, 0x3f ;  /* 0x0000003f7c3c7836 */ /* 0x000fe20000000000 */
[C---:B------:R-:W-:Y:S01]  /*3e90*/  SEL R52, R17.reuse, R19, !P0 ;  /* 0x0000001311347207 */ /* 0x040fe20004000000 */
[----:B------:R-:W-:Y:S01]  /*3ea0*/  @!P1 IMAD.MOV R133, RZ, RZ, -R133 ;  /* 0x000000ffff859224 */ /* 0x000fe200078e0a85 */
[C---:B------:R-:W-:Y:S01]  /*3eb0*/  SEL R38, R17.reuse, R38, !P0 ;  /* 0x0000002611267207 */ /* 0x040fe20004000000 */
[----:B------:R-:W-:Y:S01]  /*3ec0*/  @!P2 IMAD.MOV R135, RZ, RZ, -R135 ;  /* 0x000000ffff87a224 */ /* 0x000fe200078e0a87 */
[----:B------:R-:W-:Y:S01]  /*3ed0*/  SEL R33, R17, R18, !P0 ;  /* 0x0000001211217207 */ /* 0x000fe20004000000 */
[----:B------:R-:W-:Y:S01]  /*3ee0*/  IMAD R7, R7, 0x4, R8 ;  /* 0x0000000407077824 */ /* 0x000fe200078e0208 */
[C---:B------:R-:W-:Y:S01]  /*3ef0*/  SEL R34, R17.reuse, R34, !P0 ;  /* 0x0000002211227207 */ /* 0x040fe20004000000 */
[----:B------:R-:W-:Y:S01]  /*3f00*/  IMAD.U32 R5, RZ, RZ, UR16 ;  /* 0x00000010ff057e24 */ /* 0x000fe2000f8e00ff */
[C---:B------:R-:W-:Y:S01]  /*3f10*/  SEL R35, R17.reuse, R57, !P0 ;  /* 0x0000003911237207 */ /* 0x040fe20004000000 */
[----:B------:R-:W-:Y:S01]  /*3f20*/  IMAD R6, R6, 0x2, R7 ;  /* 0x0000000206067824 */ /* 0x000fe200078e0207 */
[C---:B------:R-:W-:Y:S01]  /*3f30*/  SEL R30, R17.reuse, R59, !P0 ;  /* 0x0000003b111e7207 */ /* 0x040fe20004000000 */
[----:B------:R-:W-:Y:S01]  /*3f40*/  IMAD.U32 R58, RZ, RZ, UR16 ;  /* 0x00000010ff3a7e24 */ /* 0x000fe2000f8e00ff */
[----:B------:R-:W-:Y:S01]  /*3f50*/  SEL R31, R17, R61, !P0 ;  /* 0x0000003d111f7207 */ /* 0x000fe20004000000 */
[----:B------:R-:W-:Y:S01]  /*3f60*/  IMAD R5, R5, 0x2, R6 ;  /* 0x0000000205057824 */ /* 0x000fe200078e0206 */
[C---:B------:R-:W-:Y:S01]  /*3f70*/  SEL R32, R17.reuse, R63, !P0 ;  /* 0x0000003f11207207 */ /* 0x040fe20004000000 */
[----:B------:R-:W-:Y:S01]  /*3f80*/  IMAD.U32 R66, RZ, RZ, UR16 ;  /* 0x00000010ff427e24 */ /* 0x000fe2000f8e00ff */
[C---:B------:R-:W-:Y:S01]  /*3f90*/  SEL R28, R17.reuse, R65, !P0 ;  /* 0x00000041111c7207 */ /* 0x040fe20004000000 */
[----:B------:R-:W-:Y:S01]  /*3fa0*/  IMAD.U32 R68, RZ, RZ, UR16 ;  /* 0x00000010ff447e24 */ /* 0x000fe2000f8e00ff */
[C---:B------:R-:W-:Y:S01]  /*3fb0*/  SEL R27, R17.reuse, R67, !P0 ;  /* 0x00000043111b7207 */ /* 0x040fe20004000000 */
[----:B------:R-:W-:Y:S01]  /*3fc0*/  IMAD.U32 R70, RZ, RZ, UR16 ;  /* 0x00000010ff467e24 */ /* 0x000fe2000f8e00ff */
[C---:B------:R-:W-:Y:S01]  /*3fd0*/  SEL R26, R17.reuse, R69, !P0 ;  /* 0x00000045111a7207 */ /* 0x040fe20004000000 */
[----:B------:R-:W-:Y:S01]  /*3fe0*/  IMAD.U32 R72, RZ, RZ, UR16 ;  /* 0x00000010ff487e24 */ /* 0x000fe2000f8e00ff */
[C---:B------:R-:W-:Y:S01]  /*3ff0*/  SEL R25, R17.reuse, R71, !P0 ;  /* 0x0000004711197207 */ /* 0x040fe20004000000 */
[----:B------:R1:W-:Y:S01]  /*4000*/  STL [R1+0x19c], R78 ;  /* 0x00019c4e01007387 */ /* 0x0003e20000100800 */
[----:B------:R-:W-:-:S02]  /*4010*/  SEL R24, R17, R73, !P0 ;  /* 0x0000004911187207 */ /* 0x000fc40004000000 */
[C---:B------:R-:W-:Y:S02]  /*4020*/  SEL R23, R17.reuse, R75, !P0 ;  /* 0x0000004b11177207 */ /* 0x040fe40004000000 */
[C---:B------:R-:W-:Y:S02]  /*4030*/  SEL R22, R17.reuse, R77, !P0 ;  /* 0x0000004d11167207 */ /* 0x040fe40004000000 */
[C---:B------:R-:W-:Y:S02]  /*4040*/  SEL R21, R17.reuse, R79, !P0 ;  /* 0x0000004f11157207 */ /* 0x040fe40004000000 */
[C---:B------:R-:W-:Y:S02]  /*4050*/  SEL R250, R17.reuse, R81, !P0 ;  /* 0x0000005111fa7207 */ /* 0x040fe40004000000 */
[C---:B------:R-:W-:Y:S02]  /*4060*/  SEL R249, R17.reuse, R83, !P0 ;  /* 0x0000005311f97207 */ /* 0x040fe40004000000 */
        /* <DEDUP_REMOVED lines=25> */
[----:B------:R-:W-:Y:S02]  /*4200*/  SEL R17, R17, R137, !P0 ;  /* 0x0000008911117207 */ /* 0x000fe40004000000 */
[C---:B------:R-:W-:Y:S01]  /*4210*/  LEA R94, P0, R10.reuse, UR8, 0x2 ;  /* 0x000000080a5e7c11 */ /* 0x040fe2000f8010ff */
[----:B------:R-:W2:Y:S01]  /*4220*/  LDCU UR8, c[0x0][0x3b0] ;  /* 0x00007600ff0877ac */ /* 0x000ea20008000800 */
[----:B------:R-:W-:Y:S02]  /*4230*/  LEA R218, P1, R13, UR10, 0x2 ;  /* 0x0000000a0dda7c11 */ /* 0x000fe4000f8210ff */
[----:B------:R-:W-:Y:S02]  /*4240*/  LEA.HI.X.SX32 R20, R10, UR9, 0x2, P0 ;  /* 0x000000090a147c11 */ /* 0x000fe400080f16ff */
[----:B------:R-:W-:Y:S01]  /*4250*/  ISETP.GT.AND P0, PT, R60, 0x3f, PT ;  /* 0x0000003f3c00780c */ /* 0x000fe20003f04270 */
[----:B------:R-:W-:Y:S01]  /*4260*/  IMAD.U32 R60, RZ, RZ, UR16 ;  /* 0x00000010ff3c7e24 */ /* 0x000fe2000f8e00ff */
[----:B------:R-:W-:-:S02]  /*4270*/  LOP3.LUT R19, R2, 0x2, RZ, 0xfc, !PT ;  /* 0x0000000202137812 */ /* 0x000fc400078efcff */
[----:B------:R-:W-:Y:S02]  /*4280*/  LEA.HI.X.SX32 R18, R13, UR11, 0x2, P1 ;  /* 0x0000000b0d127c11 */ /* 0x000fe400088f16ff */
[----:B------:R-:W-:Y:S02]  /*4290*/  SEL R4, RZ, 0x4, !P0 ;  /* 0x00000004ff047807 */ /* 0x000fe40004000000 */
[-C--:B------:R-:W-:Y:S02]  /*42a0*/  ISETP.GE.AND P1, PT, R2, R124.reuse, PT ;  /* 0x0000007c0200720c */ /* 0x080fe40003f26270 */
[-C--:B------:R-:W-:Y:S01]  /*42b0*/  ISETP.GE.AND P0, PT, R19, R124.reuse, PT ;  /* 0x0000007c1300720c */ /* 0x080fe20003f06270 */
[----:B------:R-:W-:Y:S01]  /*42c0*/  IMAD R19, R58, 0x2, R5 ;  /* 0x000000023a137824 */ /* 0x000fe200078e0205 */
[C---:B------:R-:W-:Y:S01]  /*42d0*/  SEL R59, R4.reuse, RZ, !P1 ;  /* 0x000000ff043b7207 */ /* 0x040fe20004800000 */
[----:B--2---:R-:W-:Y:S01]  /*42e0*/  IMAD R55, R55, UR8, RZ ;  /* 0x0000000837377c24 */ /* 0x004fe2000f8e02ff */
[----:B------:R-:W-:Y:S01]  /*42f0*/  SEL R61, R4, RZ, !P0 ;  /* 0x000000ff043d7207 */ /* 0x000fe20004000000 */
[----:B------:R-:W-:Y:S01]  /*4300*/  IMAD R57, R60, 0x2, R19 ;  /* 0x000000023c397824 */ /* 0x000fe200078e0213 */
[----:B------:R-:W-:Y:S01]  /*4310*/  ISETP.NE.U32.AND P4, PT, R59, RZ, PT ;  /* 0x000000ff3b00720c */ /* 0x000fe20003f85070 */
[----:B------:R-:W-:Y:S01]  /*4320*/  IMAD R54, R54, UR8, RZ ;  /* 0x0000000836367c24 */ /* 0x000fe2000f8e02ff */
[----:B------:R-:W-:Y:S01]  /*4330*/  ISETP.NE.U32.AND P2, PT, R61, RZ, PT ;  /* 0x000000ff3d00720c */ /* 0x000fe20003f45070 */
[----:B------:R-:W-:Y:S01]  /*4340*/  IMAD R59, R58, 0x2, R57 ;  /* 0x000000023a3b7824 */ /* 0x000fe200078e0239 */
[C---:B------:R-:W-:Y:S01]  /*4350*/  LOP3.LUT R63, R2.reuse, 0x20, RZ, 0xfc, !PT ;  /* 0x00000020023f7812 */ /* 0x040fe200078efcff */
[----:B------:R-:W-:Y:S01]  /*4360*/  IMAD R51, R51, UR8, RZ ;  /* 0x0000000833337c24 */ /* 0x000fe2000f8e02ff */
[----:B------:R-:W-:Y:S01]  /*4370*/  LOP3.LUT R62, R2, 0x22, RZ, 0xfc, !PT ;  /* 0x00000022023e7812 */ /* 0x000fe200078efcff */
[----:B------:R-:W-:Y:S01]  /*4380*/  IMAD R61, R60, 0x2, R59 ;  /* 0x000000023c3d7824 */ /* 0x000fe200078e023b */
[-C--:B------:R-:W-:Y:S01]  /*4390*/  ISETP.GE.AND P0, PT, R63, R124.reuse, PT ;  /* 0x0000007c3f00720c */ /* 0x080fe20003f06270 */
[----:B------:R-:W-:Y:S01]  /*43a0*/  IMAD R56, R56, UR8, RZ ;  /* 0x0000000838387c24 */ /* 0x000fe2000f8e02ff */
[----:B------:R-:W-:Y:S01]  /*43b0*/  ISETP.GE.AND P1, PT, R62, R124, PT ;  /* 0x0000007c3e00720c */ /* 0x000fe20003f26270 */
[----:B------:R-:W-:Y:S01]  /*43c0*/  IMAD R63, R58, 0x4, R61 ;  /* 0x000000043a3f7824 */ /* 0x000fe200078e023d */
[----:B------:R-:W-:Y:S01]  /*43d0*/  SEL R62, R4, RZ, !P0 ;  /* 0x000000ff043e7207 */ /* 0x000fe20004000000 */
[----:B------:R-:W-:Y:S01]  /*43e0*/  IMAD R53, R53, UR8, RZ ;  /* 0x0000000835357c24 */ /* 0x000fe2000f8e02ff */
[C---:B------:R-:W-:Y:S01]  /*43f0*/  LEA R136, P3, R19.reuse, R94, 0x2 ;  /* 0x0000005e13887211 */ /* 0x040fe200078610ff */
[----:B------:R-:W-:Y:S01]  /*4400*/  IMAD R65, R60, 0x2, R63 ;  /* 0x000000023c417824 */ /* 0x000fe200078e023f */
[----:B------:R-:W-:Y:S01]  /*4410*/  SEL R64, R4, RZ, !P1 ;  /* 0x000000ff04407207 */ /* 0x000fe20004800000 */
[----:B------:R-:W-:Y:S01]  /*4420*/  IMAD R52, R52, UR8, RZ ;  /* 0x0000000834347c24 */ /* 0x000fe2000f8e02ff */
[----:B------:R-:W-:Y:S01]  /*4430*/  ISETP.NE.U32.AND P1, PT, R62, RZ, PT ;  /* 0x000000ff3e00720c */ /* 0x000fe20003f25070 */
[----:B------:R-:W-:Y:S01]  /*4440*/  IMAD R67, R58, 0x2, R65 ;  /* 0x000000023a437824 */ /* 0x000fe200078e0241 */
[----:B------:R-:W-:Y:S01]  /*4450*/  LEA.HI.X.SX32 R137, R19, R20, 0x2, P3 ;  /* 0x0000001413897211 */ /* 0x000fe200018f16ff */
[----:B------:R-:W-:Y:S01]  /*4460*/  IMAD.U32 R62, RZ, RZ, UR16 ;  /* 0x00000010ff3e7e24 */ /* 0x000fe2000f8e00ff */
[C---:B------:R-:W-:Y:S01]  /*4470*/  LEA R132, P3, R59.reuse, R94, 0x2 ;  /* 0x0000005e3b847211 */ /* 0x040fe200078610ff */
[----:B------:R-:W-:Y:S01]  /*4480*/  IMAD R69, R60, 0x2, R67 ;  /* 0x000000023c457824 */ /* 0x000fe200078e0243 */
[----:B------:R-:W-:Y:S01]  /*4490*/  ISETP.NE.U32.AND P0, PT, R64, RZ, PT ;  /* 0x000000ff4000720c */ /* 0x000fe20003f05070 */
[----:B------:R-:W-:Y:S01]  /*44a0*/  IMAD.U32 R64, RZ, RZ, UR16 ;  /* 0x00000010ff407e24 */ /* 0x000fe2000f8e00ff */
[----:B------:R-:W-:Y:S01]  /*44b0*/  LEA.HI.X.SX32 R133, R59, R20, 0x2, P3 ;  /* 0x000000143b857211 */ /* 0x000fe200018f16ff */
[----:B------:R-:W-:Y:S01]  /*44c0*/  IMAD R71, R58, 0x2, R69 ;  /* 0x000000023a477824 */ /* 0x000fe200078e0245 */
[-C--:B------:R-:W-:Y:S01]  /*44d0*/  LEA R126, P3, R63, R94.reuse, 0x2 ;  /* 0x0000005e3f7e7211 */ /* 0x080fe200078610ff */
[----:B------:R-:W-:Y:S01]  /*44e0*/  IMAD R49, R49, UR8, RZ ;  /* 0x0000000831317c24 */ /* 0x000fe2000f8e02ff */
[----:B------:R-:W-:Y:S01]  /*44f0*/  LEA R134, P5, R57, R94, 0x2 ;  /* 0x0000005e39867211 */ /* 0x000fe200078a10ff */
[----:B------:R-:W-:Y:S01]  /*4500*/  IMAD R73, R62, 0x2, R71 ;  /* 0x000000023e497824 */ /* 0x000fe200078e0247 */
[----:B------:R-:W-:Y:S01]  /*4510*/  LEA.HI.X.SX32 R127, R63, R20, 0x2, P3 ;  /* 0x000000143f7f7211 */ /* 0x000fe200018f16ff */
[----:B------:R-:W-:Y:S01]  /*4520*/  IMAD R48, R48, UR8, RZ ;  /* 0x0000000830307c24 */ /* 0x000fe2000f8e02ff */
[----:B------:R-:W-:Y:S01]  /*4530*/  LEA R120, P3, R67, R94, 0x2 ;  /* 0x0000005e43787211 */ /* 0x000fe200078610ff */
[----:B------:R-:W-:Y:S01]  /*4540*/  IMAD R75, R60, 0x2, R73 ;  /* 0x000000023c4b7824 */ /* 0x000fe200078e0249 */
[-C--:B------:R-:W-:Y:S01]  /*4550*/  LEA.HI.X.SX32 R135, R57, R20.reuse, 0x2, P5 ;  /* 0x0000001439877211 */ /* 0x080fe200028f16ff */
[----:B------:R-:W-:Y:S01]  /*4560*/  IMAD R45, R45, UR8, RZ ;  /* 0x000000082d2d7c24 */ /* 0x000fe2000f8e02ff */
        /* <DEDUP_REMOVED lines=18> */
[-C--:B------:R-:W-:Y:S01]  /*4690*/  LEA.HI.X.SX32 R123, R65, R20.reuse, 0x2, P5 ;  /* 0x00000014417b7211 */ /* 0x080fe200028f16ff */
[----:B------:R-:W-:Y:S01]  /*46a0*/  IMAD R42, R42, UR8, RZ ;  /* 0x000000082a2a7c24 */ /* 0x000fe2000f8e02ff */
[----:B------:R-:W-:Y:S01]  /*46b0*/  LEA.HI.X.SX32 R107, R57, R20, 0x2, P3 ;  /* 0x00000014396b7211 */ /* 0x000fe200018f16ff */
[----:B------:R-:W-:Y:S01]  /*46c0*/  IMAD R65, R62, 0x2, R63 ;  /* 0x000000023e417824 */ /* 0x000fe200078e023f */
[----:B------:R-:W-:Y:S01]  /*46d0*/  LEA R102, P3, R61, R94, 0x2 ;  /* 0x0000005e3d667211 */ /* 0x000fe200078610ff */
[----:B------:R-:W-:Y:S01]  /*46e0*/  IMAD R39, R39, UR8, RZ ;  /* 0x0000000827277c24 */ /* 0x000fe2000f8e02ff */
[----:B------:R-:W-:Y:S01]  /*46f0*/  LEA.HI R77, R80, 0xe, RZ, 0x1a ;  /* 0x0000000e504d7811 */ /* 0x000fe200078fd0ff */
[----:B------:R-:W-:Y:S01]  /*4700*/  IMAD R44, R44, UR8, RZ ;  /* 0x000000082c2c7c24 */ /* 0x000fe2000f8e02ff */
[----:B------:R-:W-:Y:S01]  /*4710*/  LEA.HI.X.SX32 R103, R61, R20, 0x2, P3 ;  /* 0x000000143d677211 */ /* 0x000fe200018f16ff */
[----:B------:R-:W-:Y:S01]  /*4720*/  IMAD R41, R41, UR8, RZ ;  /* 0x0000000829297c24 */ /* 0x000fe2000f8e02ff */
[-C--:B------:R-:W-:Y:S01]  /*4730*/  LEA R98, P3, R65, R94.reuse, 0x2 ;  /* 0x0000005e41627211 */ /* 0x080fe200078610ff */
[----:B------:R-:W-:Y:S01]  /*4740*/  IMAD R58, R77, UR16, RZ ;  /* 0x000000104d3a7c24 */ /* 0x000fe2000f8e02ff */
[----:B------:R-:W-:Y:S01]  /*4750*/  LEA R118, P5, R69, R94, 0x2 ;  /* 0x0000005e45767211 */ /* 0x000fe200078a10ff */
[----:B------:R-:W-:Y:S01]  /*4760*/  IMAD R40, R40, UR8, RZ ;  /* 0x0000000828287c24 */ /* 0x000fe2000f8e02ff */
[----:B------:R-:W-:Y:S01]  /*4770*/  LEA.HI.X.SX32 R99, R65, R20, 0x2, P3 ;  /* 0x0000001441637211 */ /* 0x000fe200018f16ff */
[----:B------:R-:W-:Y:S01]  /*4780*/  IMAD R37, R37, UR8, RZ ;  /* 0x0000000825257c24 */ /* 0x000fe2000f8e02ff */
[----:B------:R-:W-:Y:S01]  /*4790*/  LEA R220, P3, R78, R94, 0x2 ;  /* 0x0000005e4edc7211 */ /* 0x000fe200078610ff */
[----:B------:R2:W-:Y:S01]  /*47a0*/  STL [R1+0x98], R54 ;  /* 0x0000983601007387 */ /* 0x0005e20000100800 */
[-C--:B------:R-:W-:Y:S01]  /*47b0*/  LEA.HI.X.SX32 R119, R69, R20.reuse, 0x2, P5 ;  /* 0x0000001445777211 */ /* 0x080fe200028f16ff */
[----:B------:R-:W-:Y:S01]  /*47c0*/  IMAD R36, R36, UR8, RZ ;  /* 0x0000000824247c24 */ /* 0x000fe2000f8e02ff */
[----:B------:R-:W-:Y:S01]  /*47d0*/  LEA.HI.X.SX32 R221, R78, R20, 0x2, P3 ;  /* 0x000000144edd7211 */ /* 0x000fe200018f16ff */
[----:B------:R-:W-:Y:S01]  /*47e0*/  STL [R1+0x94], R55 ;  /* 0x0000943701007387 */ /* 0x000fe20000100800 */
[-C--:B------:R-:W-:Y:S01]  /*47f0*/  LEA R156, P3, R15, R94.reuse, 0x2 ;  /* 0x0000005e0f9c7211 */ /* 0x080fe200078610ff */
[----:B------:R-:W-:Y:S01]  /*4800*/  IMAD R33, R33, UR8, RZ ;  /* 0x0000000821217c24 */ /* 0x000fe2000f8e02ff */
[----:B------:R-:W-:Y:S01]  /*4810*/  LEA R114, P5, R73, R94, 0x2 ;  /* 0x0000005e49727211 */ /* 0x000fe200078a10ff */
[----:B------:R3:W-:Y:S01]  /*4820*/  STL [R1+0x90], R56 ;  /* 0x0000903801007387 */ /* 0x0007e20000100800 */
[----:B------:R-:W-:Y:S01]  /*4830*/  LEA.HI.X.SX32 R157, R15, R20, 0x2, P3 ;  /* 0x000000140f9d7211 */ /* 0x000fe200018f16ff */
[----:B------:R-:W-:Y:S01]  /*4840*/  IMAD R38, R38, UR8, RZ ;  /* 0x0000000826267c24 */ /* 0x000fe2000f8e02ff */
[C---:B------:R-:W-:Y:S01]  /*4850*/  LEA R154, P3, R14.reuse, R94, 0x2 ;  /* 0x0000005e0e9a7211 */ /* 0x040fe200078610ff */
[----:B------:R-:W-:Y:S01]  /*4860*/  STL [R1+0x8c], R51 ;  /* 0x00008c3301007387 */ /* 0x000fe20000100800 */
[-C--:B------:R-:W-:Y:S01]  /*4870*/  LEA.HI.X.SX32 R115, R73, R20.reuse, 0x2, P5 ;  /* 0x0000001449737211 */ /* 0x080fe200028f16ff */
[----:B------:R-:W-:Y:S01]  /*4880*/  IMAD R35, R35, UR8, RZ ;  /* 0x0000000823237c24 */ /* 0x000fe2000f8e02ff */
[----:B------:R-:W-:Y:S01]  /*4890*/  LEA.HI.X.SX32 R155, R14, R20, 0x2, P3 ;  /* 0x000000140e9b7211 */ /* 0x000fe200018f16ff */
[----:B------:R-:W-:Y:S01]  /*48a0*/  STL [R1+0x88], R52 ;  /* 0x0000883401007387 */ /* 0x000fe20000100800 */
[-C--:B------:R-:W-:Y:S01]  /*48b0*/  LEA R152, P3, R12, R94.reuse, 0x2 ;  /* 0x0000005e0c987211 */ /* 0x080fe200078610ff */
[----:B------:R-:W-:Y:S01]  /*48c0*/  IMAD R34, R34, UR8, RZ ;  /* 0x0000000822227c24 */ /* 0x000fe2000f8e02ff */
[----:B------:R-:W-:Y:S01]  /*48d0*/  LEA R108, P5, R19, R94, 0x2 ;  /* 0x0000005e136c7211 */ /* 0x000fe200078a10ff */
[----:B------:R-:W-:Y:S01]  /*48e0*/  STL [R1+0x84], R53 ;  /* 0x0000843501007387 */ /* 0x000fe20000100800 */
[----:B------:R-:W-:Y:S01]  /*48f0*/  LEA.HI.X.SX32 R153, R12, R20, 0x2, P3 ;  /* 0x000000140c997211 */ /* 0x000fe200018f16ff */
[----:B------:R-:W-:Y:S01]  /*4900*/  IMAD R31, R31, UR8, RZ ;  /* 0x000000081f1f7c24 */ /* 0x000fe2000f8e02ff */
[----:B------:R-:W-:Y:S01]  /*4910*/  LEA R150, P3, R11, R94, 0x2 ;  /* 0x0000005e0b967211 */ /* 0x000fe200078610ff */
[----:B------:R-:W-:Y:S01]  /*4920*/  STL [R1+0x80], R48 ;  /* 0x0000803001007387 */ /* 0x000fe20000100800 */
[-C--:B------:R-:W-:Y:S01]  /*4930*/  LEA.HI.X.SX32 R109, R19, R20.reuse, 0x2, P5 ;  /* 0x00000014136d7211 */ /* 0x080fe200028f16ff */
[----:B------:R-:W-:Y:S01]  /*4940*/  IMAD R19, R72, 0x2, R65 ;  /* 0x0000000248137824 */ /* 0x000fe200078e0241 */
        /* <DEDUP_REMOVED lines=8> */
[----:B------:R-:W-:Y:S01]  /*49d0*/  LEA R146, P3, R8, R94, 0x2 ;  /* 0x0000005e08927211 */ /* 0x000fe200078610ff */
[----:B------:R-:W-:Y:S01]  /*49e0*/  STL [R1+0x74], R45 ;  /* 0x0000742d01007387 */ /* 0x000fe20000100800 */
[-C--:B------:R-:W-:Y:S01]  /*49f0*/  LEA.HI.X.SX32 R105, R59, R20.reuse, 0x2, P5 ;  /* 0x000000143b697211 */ /* 0x080fe200028f16ff */
[----:B------:R-:W-:Y:S01]  /*4a00*/  IMAD R32, R32, UR8, RZ ;  /* 0x0000000820207c24 */ /* 0x000fe2000f8e02ff */
[----:B------:R-:W-:Y:S01]  /*4a10*/  LEA.HI.X.SX32 R147, R8, R20, 0x2, P3 ;  /* 0x0000001408937211 */ /* 0x000fe200018f16ff */
[----:B------:R5:W-:Y:S01]  /*4a20*/  STL [R1+0x70], R46 ;  /* 0x0000702e01007387 */ /* 0x000be20000100800 */
[----:B------:R-:W-:Y:S01]  /*4a30*/  LEA R144, P3, R58, R94, 0x2 ;  /* 0x0000005e3a907211 */ /* 0x000fe200078610ff */
[----:B------:R-:W-:Y:S01]  /*4a40*/  IMAD R26, R26, UR8, RZ ;  /* 0x000000081a1a7c24 */ /* 0x000fe2000f8e02ff */
[----:B------:R-:W-:Y:S01]  /*4a50*/  LEA.HI R76, R80, 0x1e, RZ, 0x1a ;  /* 0x0000001e504c7811 */ /* 0x000fe200078fd0ff */
[----:B------:R1:W-:Y:S01]  /*4a60*/  STL [R1+0x6c], R47 ;  /* 0x00006c2f01007387 */ /* 0x0003e20000100800 */
[----:B------:R-:W-:Y:S01]  /*4a70*/  LEA.HI.X.SX32 R145, R58, R20, 0x2, P3 ;  /* 0x000000143a917211 */ /* 0x000fe200018f16ff */
[----:B------:R-:W-:Y:S01]  /*4a80*/  IMAD R27, R27, UR8, RZ ;  /* 0x000000081b1b7c24 */ /* 0x000fe2000f8e02ff */
        /* <DEDUP_REMOVED lines=11> */
[----:B------:R1:W-:Y:S01]  /*4b40*/  STL [R1+0x60], R44 ;  /* 0x0000602c01007387 */ /* 0x0003e20000100800 */
[-C--:B------:R-:W-:Y:S01]  /*4b50*/  LEA R138, P3, R5, R94.reuse, 0x2 ;  /* 0x0000005e058a7211 */ /* 0x080fe200078610ff */
[----:B------:R-:W-:Y:S01]  /*4b60*/  IMAD R22, R22, UR8, RZ ;  /* 0x0000000816167c24 */ /* 0x000fe2000f8e02ff */
[----:B------:R-:W-:Y:S01]  /*4b70*/  LEA R96, P5, R19, R94, 0x2 ;  /* 0x0000005e13607211 */ /* 0x000fe200078a10ff */
[----:B------:R-:W-:Y:S01]  /*4b80*/  STL [R1+0x5c], R39 ;  /* 0x00005c2701007387 */ /* 0x000fe20000100800 */
[-C--:B------:R-:W-:Y:S01]  /*4b90*/  LEA.HI.X.SX32 R139, R5, R20.reuse, 0x2, P3 ;  /* 0x00000014058b7211 */ /* 0x080fe200018f16ff */
[----:B------:R-:W-:Y:S01]  /*4ba0*/  IMAD R23, R23, UR8, RZ ;  /* 0x0000000817177c24 */ /* 0x000fe2000f8e02ff */
[----:B------:R-:W-:Y:S01]  /*4bb0*/  LEA.HI.X.SX32 R97, R19, R20, 0x2, P5 ;  /* 0x0000001413617211 */ /* 0x000fe200028f16ff */
[----:B------:R-:W-:Y:S01]  /*4bc0*/  IMAD.SHL.U32 R19, R80, 0x80, RZ ;  /* 0x0000008050137824 */ /* 0x000fe200078e00ff */
[----:B------:R-:W-:Y:S01]  /*4bd0*/  LEA R128, P3, R57, R94, 0x2 ;  /* 0x0000005e39807211 */ /* 0x000fe200078610ff */
[----:B------:R-:W-:Y:S01]  /*4be0*/  STL [R1+0x58], R40 ;  /* 0x0000582801007387 */ /* 0x000fe20000100800 */
[----:B------:R-:W-:Y:S01]  /*4bf0*/  LEA R90, P5, R55, R218, 0x2 ;  /* 0x000000da375a7211 */ /* 0x000fe200078a10ff */
[----:B------:R-:W-:Y:S01]  /*4c00*/  IMAD R250, R250, UR8, RZ ;  /* 0x00000008fafa7c24 */ /* 0x000fe2000f8e02ff */
[----:B------:R-:W-:Y:S01]  /*4c10*/  LEA.HI.X.SX32 R129, R57, R20, 0x2, P3 ;  /* 0x0000001439817211 */ /* 0x000fe200018f16ff */
        /* <DEDUP_REMOVED lines=12> */
[----:B------:R1:W-:Y:S01]  /*4ce0*/  STL [R1+0x48], R38 ;  /* 0x0000482601007387 */ /* 0x0003e20000100800 */
[----:B------:R-:W-:Y:S01]  /*4cf0*/  LEA R82, P5, R53, R218, 0x2 ;  /* 0x000000da35527211 */ /* 0x000fe200078a10ff */
[----:B------:R-:W-:Y:S01]  /*4d00*/  IMAD R246, R246, UR8, RZ ;  /* 0x00000008f6f67c24 */ /* 0x000fe2000f8e02ff */
[----:B------:R-:W-:Y:S01]  /*4d10*/  LEA.HI.X.SX32 R89, R56, R18, 0x2, P3 ;  /* 0x0000001238597211 */ /* 0x000fe200018f16ff */
[----:B------:R-:W-:Y:S01]  /*4d20*/  STL [R1+0x44], R33 ;  /* 0x0000442101007387 */ /* 0x000fe20000100800 */
[----:B------:R-:W-:Y:S01]  /*4d30*/  LEA.HI R74, R80, 0x2e, RZ, 0x1a ;  /* 0x0000002e504a7811 */ /* 0x000fe200078fd0ff */
[----:B------:R-:W-:Y:S01]  /*4d40*/  IMAD R247, R247, UR8, RZ ;  /* 0x00000008f7f77c24 */ /* 0x000fe2000f8e02ff */
[----:B------:R-:W-:Y:S01]  /*4d50*/  LEA R84, P3, R52, R218, 0x2 ;  /* 0x000000da34547211 */ /* 0x000fe200078610ff */
[----:B------:R2:W-:Y:S01]  /*4d60*/  STL [R1+0x40], R34 ;  /* 0x0000402201007387 */ /* 0x0005e20000100800 */
[----:B------:R-:W-:Y:S01]  /*4d70*/  LEA.HI.X.SX32 R83, R53, R18, 0x2, P5 ;  /* 0x0000001235537211 */ /* 0x000fe200028f16ff */
[----:B------:R-:W-:Y:S01]  /*4d80*/  IMAD R210, R74, UR16, RZ ;  /* 0x000000104ad27c24 */ /* 0x000fe2000f8e02ff */
[----:B-1----:R-:W-:Y:S01]  /*4d90*/  LEA R78, P5, R49, R218, 0x2 ;  /* 0x000000da314e7211 */ /* 0x002fe200078a10ff */
[----:B------:R1:W-:Y:S01]  /*4da0*/  STL [R1+0x3c], R35 ;  /* 0x00003c2301007387 */ /* 0x0003e20000100800 */
[----:B------:R-:W-:Y:S01]  /*4db0*/  LOP3.LUT P6, RZ, R80, 0x7f, RZ, 0xc0, !PT ;  /* 0x0000007f50ff7812 */ /* 0x000fe200078cc0ff */
[----:B------:R-:W-:Y:S01]  /*4dc0*/  IMAD R244, R244, UR8, RZ ;  /* 0x00000008f4f47c24 */ /* 0x000fe2000f8e02ff */
[----:B------:R-:W-:Y:S01]  /*4dd0*/  LEA.HI.X.SX32 R85, R52, R18, 0x2, P3 ;  /* 0x0000001234557211 */ /* 0x000fe200018f16ff */
[----:B------:R1:W-:Y:S01]  /*4de0*/  STL [R1+0x38], R30 ;  /* 0x0000381e01007387 */ /* 0x0003e20000100800 */
        /* <DEDUP_REMOVED lines=11> */
[----:B------:R-:W-:Y:S01]  /*4ea0*/  IMAD R240, R240, UR8, RZ ;  /* 0x00000008f0f07c24 */ /* 0x000fe2000f8e02ff */
[----:B------:R-:W-:Y:S01]  /*4eb0*/  LEA R70, P5, R47, R218, 0x2 ;  /* 0x000000da2f467211 */ /* 0x000fe200078a10ff */
[----:B------:R-:W-:Y:S01]  /*4ec0*/  STL [R1+0x2c], R28 ;  /* 0x00002c1c01007387 */ /* 0x000fe20000100800 */
        /* <DEDUP_REMOVED lines=11> */
[----:B------:R1:W-:Y:S01]  /*4f80*/  STL [R1+0x1c], R25 ;  /* 0x00001c1901007387 */ /* 0x0003e20000100800 */
[----:B------:R-:W-:Y:S01]  /*4f90*/  LEA.HI.X.SX32 R67, R43, R18, 0x2, P5 ;  /* 0x000000122b437211 */ /* 0x000fe200028f16ff */
[----:B------:R-:W-:Y:S01]  /*4fa0*/  IMAD R236, R236, UR8, RZ ;  /* 0x00000008ecec7c24 */ /* 0x000fe2000f8e02ff */
[----:B------:R-:W-:Y:S01]  /*4fb0*/  LEA R62, P5, R39, R218, 0x2 ;  /* 0x000000da273e7211 */ /* 0x000fe200078a10ff */
[----:B------:R-:W-:Y:S01]  /*4fc0*/  IMAD R237, R237, UR8, RZ ;  /* 0x00000008eded7c24 */ /* 0x000fe2000f8e02ff */
        /* <DEDUP_REMOVED lines=10> */
[C---:B------:R-:W-:Y:S01]  /*5070*/  LEA R60, P3, R40.reuse, R218, 0x2 ;  /* 0x000000da283c7211 */ /* 0x040fe200078610ff */
[----:B------:R-:W-:Y:S01]  /*5080*/  STL [R1+0x18], R24 ;  /* 0x0000181801007387 */ /* 0x000fe20000100800 */
[----:B------:R-:W-:Y:S01]  /*5090*/  LEA.HI.X.SX32 R59, R41, R18, 0x2, P5 ;  /* 0x00000012293b7211 */ /* 0x000fe200028f16ff */
[----:B------:R-:W-:Y:S01]  /*50a0*/  IMAD R231, R231, UR8, RZ ;  /* 0x00000008e7e77c24 */ /* 0x000fe2000f8e02ff */
[C---:B--2---:R-:W-:Y:S01]  /*50b0*/  LEA R54, P5, R37.reuse, R218, 0x2 ;  /* 0x000000da25367211 */ /* 0x044fe200078a10ff */
[----:B------:R-:W-:Y:S01]  /*50c0*/  STL [R1+0x10], R23 ;  /* 0x0000101701007387 */ /* 0x000fe20000100800 */
[----:B------:R-:W-:Y:S01]  /*50d0*/  LEA.HI.X.SX32 R61, R40, R18, 0x2, P3 ;  /* 0x00000012283d7211 */ /* 0x000fe200018f16ff */
[----:B------:R-:W-:Y:S01]  /*50e0*/  IMAD R228, R228, UR8, RZ ;  /* 0x00000008e4e47c24 */ /* 0x000fe2000f8e02ff */
[C---:B---3--:R-:W-:Y:S01]  /*50f0*/  LEA R56, P3, R36.reuse, R218, 0x2 ;  /* 0x000000da24387211 */ /* 0x048fe200078610ff */
[----:B------:R2:W-:Y:S01]  /*5100*/  STL [R1+0xc], R22 ;  /* 0x00000c1601007387 */ /* 0x0005e20000100800 */
[----:B------:R-:W-:Y:S01]  /*5110*/  LEA.HI.X.SX32 R55, R37, R18, 0x2, P5 ;  /* 0x0000001225377211 */ /* 0x000fe200028f16ff */
[----:B------:R-:W-:Y:S01]  /*5120*/  IMAD R229, R229, UR8, RZ ;  /* 0x00000008e5e57c24 */ /* 0x000fe2000f8e02ff */
[----:B------:R-:W-:Y:S01]  /*5130*/  BAR.SYNC.DEFER_BLOCKING 0x0 ;  /* 0x0000000000007b1d */ /* 0x000fe20000010000 */
[----:B----4-:R-:W-:Y:S01]  /*5140*/  LEA R50, P5, R33, R218, 0x2 ;  /* 0x000000da21327211 */ /* 0x010fe200078a10ff */
[----:B------:R-:W-:Y:S01]  /*5150*/  IMAD R227, R227, UR8, RZ ;  /* 0x00000008e3e37c24 */ /* 0x000fe2000f8e02ff */
[----:B------:R-:W-:Y:S01]  /*5160*/  LEA.HI.X.SX32 R57, R36, R18, 0x2, P3 ;  /* 0x0000001224397211 */ /* 0x000fe200018f16ff */
[----:B------:R-:W-:Y:S01]  /*5170*/  IMAD R226, R226, UR8, RZ ;  /* 0x00000008e2e27c24 */ /* 0x000fe2000f8e02ff */
[----:B------:R-:W-:-:S02]  /*5180*/  LEA R52, P3, R38, R218, 0x2 ;  /* 0x000000da26347211 */ /* 0x000fc400078610ff */
[----:B------:R-:W-:Y:S01]  /*5190*/  LEA.HI.X.SX32 R51, R33, R18, 0x2, P5 ;  /* 0x0000001221337211 */ /* 0x000fe200028f16ff */
[----:B------:R3:W-:Y:S01]  /*51a0*/  STL [R1+0x8], R21 ;  /* 0x0000081501007387 */ /* 0x0007e20000100800 */
[C---:B-----5:R-:W-:Y:S02]  /*51b0*/  LEA R46, P5, R35.reuse, R218, 0x2 ;  /* 0x000000da232e7211 */ /* 0x060fe400078a10ff */
[----:B------:R-:W-:Y:S02]  /*51c0*/  LEA.HI.X.SX32 R53, R38, R18, 0x2, P3 ;  /* 0x0000001226357211 */ /* 0x000fe400018f16ff */
[----:B------:R-:W-:Y:S02]  /*51d0*/  LEA R48, P3, R34, R218, 0x2 ;  /* 0x000000da22307211 */ /* 0x000fe400078610ff */
[----:B------:R-:W-:Y:S02]  /*51e0*/  LEA.HI.X.SX32 R47, R35, R18, 0x2, P5 ;  /* 0x00000012232f7211 */ /* 0x000fe400028f16ff */
[----:B------:R-:W-:-:S02]  /*51f0*/  LEA R42, P5, R31, R218, 0x2 ;  /* 0x000000da1f2a7211 */ /* 0x000fc400078a10ff */
[----:B------:R-:W-:Y:S02]  /*5200*/  LEA.HI.X.SX32 R49, R34, R18, 0x2, P3 ;  /* 0x0000001222317211 */ /* 0x000fe400018f16ff */
[----:B------:R-:W-:Y:S02]  /*5210*/  LEA R44, P3, R30, R218, 0x2 ;  /* 0x000000da1e2c7211 */ /* 0x000fe400078610ff */
        /* <DEDUP_REMOVED lines=8> */
[----:B-1----:R-:W-:Y:S02]  /*52a0*/  LEA.HI.X.SX32 R35, R26, R18, 0x2, P5 ;  /* 0x000000121a237211 */ /* 0x002fe400028f16ff */
[----:B------:R-:W-:-:S02]  /*52b0*/  LEA R30, P5, R24, R218, 0x2 ;  /* 0x000000da181e7211 */ /* 0x000fc400078a10ff */
[----:B------:R-:W-:Y:S02]  /*52c0*/  LEA.HI.X.SX32 R37, R27, R18, 0x2, P3 ;  /* 0x000000121b257211 */ /* 0x000fe400018f16ff */
[C---:B------:R-:W-:Y:S02]  /*52d0*/  LEA R32, P3, R25.reuse, R218, 0x2 ;  /* 0x000000da19207211 */ /* 0x040fe400078610ff */
[----:B------:R-:W-:Y:S02]  /*52e0*/  LEA.HI.X.SX32 R31, R24, R18, 0x2, P5 ;  /* 0x00000012181f7211 */ /* 0x000fe400028f16ff */
[C---:B------:R-:W-:Y:S02]  /*52f0*/  LEA R208, P5, R22.reuse, R218, 0x2 ;  /* 0x000000da16d07211 */ /* 0x040fe400078a10ff */
[----:B------:R-:W-:Y:S02]  /*5300*/  LEA.HI.X.SX32 R33, R25, R18, 0x2, P3 ;  /* 0x0000001219217211 */ /* 0x000fe400018f16ff */
[----:B------:R-:W-:Y:S01]  /*5310*/  LEA R222, P3, R23, R218, 0x2 ;  /* 0x000000da17de7211 */ /* 0x000fe200078610ff */
[----:B------:R-:W1:Y:S01]  /*5320*/  S2R R25, SR_TID.X ;  /* 0x0000000000197919 */ /* 0x000e620000002100 */
[----:B------:R-:W-:-:S02]  /*5330*/  LEA.HI.X.SX32 R209, R22, R18, 0x2, P5 ;  /* 0x0000001216d17211 */ /* 0x000fc400028f16ff */
[C---:B------:R-:W-:Y:S02]  /*5340*/  LEA R204, P5, R250.reuse, R218, 0x2 ;  /* 0x000000dafacc7211 */ /* 0x040fe400078a10ff */
[----:B------:R-:W-:Y:S02]  /*5350*/  LEA.HI.X.SX32 R223, R23, R18, 0x2, P3 ;  /* 0x0000001217df7211 */ /* 0x000fe400018f16ff */
[C---:B------:R-:W-:Y:S02]  /*5360*/  LEA R206, P3, R21.reuse, R218, 0x2 ;  /* 0x000000da15ce7211 */ /* 0x040fe400078610ff */
[----:B------:R-:W-:Y:S02]  /*5370*/  LEA.HI.X.SX32 R205, R250, R18, 0x2, P5 ;  /* 0x00000012facd7211 */ /* 0x000fe400028f16ff */
[----:B------:R-:W-:Y:S02]  /*5380*/  LEA R200, P5, R248, R218, 0x2 ;  /* 0x000000daf8c87211 */ /* 0x000fe400078a10ff */
        /* <DEDUP_REMOVED lines=39> */
[----:B------:R-:W-:Y:S02]  /*5600*/  LEA R160, P5, R228, R218, 0x2 ;  /* 0x000000dae4a07211 */ /* 0x000fe400078a10ff */
[----:B------:R-:W-:Y:S02]  /*5610*/  LEA.HI.X.SX32 R167, R231, R18, 0x2, P3 ;  /* 0x00000012e7a77211 */ /* 0x000fe400018f16ff */
[----:B-1----:R-:W-:Y:S02]  /*5620*/  LEA.HI R26, R25, 0x3e, RZ, 0x1a ;  /* 0x0000003e191a7811 */ /* 0x002fe400078fd0ff */
[----:B------:R-:W-:-:S02]  /*5630*/  LEA R162, P3, R229, R218, 0x2 ;  /* 0x000000dae5a27211 */ /* 0x000fc400078610ff */
[----:B------:R-:W-:Y:S01]  /*5640*/  LEA.HI.X.SX32 R161, R228, R18, 0x2, P5 ;  /* 0x00000012e4a17211 */ /* 0x000fe200028f16ff */
[----:B--2---:R-:W-:Y:S01]  /*5650*/  IMAD R22, R26, UR16, RZ ;  /* 0x000000101a167c24 */ /* 0x004fe2000f8e02ff */
[C---:B------:R-:W-:Y:S02]  /*5660*/  LEA R110, P5, R210.reuse, R94, 0x2 ;  /* 0x0000005ed26e7211 */ /* 0x040fe400078a10ff */
[----:B------:R-:W-:Y:S02]  /*5670*/  LEA.HI.X.SX32 R163, R229, R18, 0x2, P3 ;  /* 0x00000012e5a37211 */ /* 0x000fe400018f16ff */
[----:B------:R-:W-:Y:S02]  /*5680*/  LOP3.LUT R19, R19, 0x1f80, RZ, 0xc0, !PT ;  /* 0x00001f8013137812 */ /* 0x000fe400078ec0ff */
[----:B------:R-:W-:Y:S02]  /*5690*/  LEA R158, P3, R227, R218, 0x2 ;  /* 0x000000dae39e7211 */ /* 0x000fe400078610ff */
[----:B------:R-:W-:Y:S01]  /*56a0*/  LEA.HI.X.SX32 R111, R210, R20, 0x2, P5 ;  /* 0x00000014d26f7211 */ /* 0x000fe200028f16ff */
[----:B------:R-:W-:Y:S01]  /*56b0*/  IMAD.IADD R3, R19, 0x1, R3 ;  /* 0x0000000113037824 */ /* 0x000fe200078e0203 */
[----:B------:R-:W-:-:S02]  /*56c0*/  ISETP.GE.AND P5, PT, R252, R124, PT ;  /* 0x0000007cfc00720c */ /* 0x000fc40003fa6270 */
[----:B------:R-:W-:Y:S02]  /*56d0*/  LEA.HI.X.SX32 R159, R227, R18, 0x2, P3 ;  /* 0x00000012e39f7211 */ /* 0x000fe400018f16ff */
[----:B------:R-:W-:Y:S02]  /*56e0*/  @P6 LOP3.LUT R224, R224, 0x8000, RZ, 0xfc, !PT ;  /* 0x00008000e0e06812 */ /* 0x000fe400078efcff */
[----:B------:R-:W-:Y:S02]  /*56f0*/  LEA R94, P3, R22, R94, 0x2 ;  /* 0x0000005e165e7211 */ /* 0x000fe400078610ff */
[----:B------:R-:W-:Y:S01]  /*5700*/  SEL R19, R4, RZ, !P5 ;  /* 0x000000ff04137207 */ /* 0x000fe20006800000 */
[----:B---3--:R-:W-:Y:S10]  /*5710*/  BRA.U UP0, `(.L_x_5) ;  /* 0x0000000100187547 */ /* 0x008ff4000b800000 */
[----:B------:R-:W-:Y:S01]  /*5720*/  ELECT P5, URZ, PT ;  /* 0x0000000000ff782f */ /* 0x000fe200038a0000 */
[----:B------:R-:W-:Y:S01]  /*5730*/  IMAD.MOV.U32 R21, RZ, RZ, 0x1 ;  /* 0x00000001ff157424 */ /* 0x000fe200078e00ff */
[----:B------:R-:W-:Y:S01]  /*5740*/  UMOV UR4, 0x40 ;  /* 0x0000004000047882 */ /* 0x000fe20000000000 */
[----:B------:R-:W-:Y:S01]  /*5750*/  UVIRTCOUNT.DEALLOC.SMPOOL 0x80 ;  /* 0x000000800000784c */ /* 0x000fe20000000000 */
[----:B------:R-:W-:-:S09]  /*5760*/  ULEA UR4, UR5, UR4, 0x18 ;  /* 0x0000000405047291 */ /* 0x000fd2000f8ec0ff */
[----:B------:R1:W-:Y:S03]  /*5770*/  @P5 STS.U8 [UR4], R21 ;  /* 0x00000015ff005988 */ /* 0x0003e60008000004 */
.L_x_5:
[----:B------:R-:W-:Y:S01]  /*5780*/  USHF.L.U32 UR4, UR7, 0x15, URZ ;  /* 0x0000001507047899 */ /* 0x000fe200080006ff */
[----:B------:R-:W-:Y:S01]  /*5790*/  IMAD R125, R125, UR8, RZ ;  /* 0x000000087d7d7c24 */ /* 0x000fe2000f8e02ff */
[----:B------:R-:W-:Y:S01]  /*57a0*/  VOTEU.ALL UP1, P6 ;  /* 0x0000000000ff7886 */ /* 0x000fe20003020000 */
[----:B------:R-:W-:Y:S01]  /*57b0*/  IMAD R29, R29, UR8, RZ ;  /* 0x000000081d1d7c24 */ /* 0x000fe2000f8e02ff */
[----:B------:R-:W-:Y:S01]  /*57c0*/  ULOP3.LUT UR4, UR4, 0x600000, URZ, 0xc0, !UPT ;  /* 0x0060000004047892 */ /* 0x000fe2000f8ec0ff */
[----:B------:R-:W-:Y:S01]  /*57d0*/  IMAD R16, R16, UR8, RZ ;  /* 0x0000000810107c24 */ /* 0x000fe2000f8e02ff */
[----:B------:R-:W-:Y:S01]  /*57e0*/  UIADD3 UR40, UPT, UPT, UR33, 0x24000, URZ ;  /* 0x0002400021287890 */ /* 0x000fe2000fffe0ff */
[----:B------:R-:W-:Y:S01]  /*57f0*/  IMAD R17, R17, UR8, RZ ;  /* 0x0000000811117c24 */ /* 0x000fe2000f8e02ff */
[----:B------:R-:W-:Y:S02]  /*5800*/  UIADD3 UR31, UPT, UPT, UR32, UR4, URZ ;  /* 0x00000004201f7290 */ /* 0x000fe4000fffe0ff */
[----:B------:R-:W-:-:S04]  /*5810*/  @!UP1 UIADD3 UR8, UPT, UPT, -UR6, 0x100000, URZ ;  /* 0x0010000006089890 */ /* 0x000fc8000fffe1ff */
[----:B------:R-:W-:Y:S02]  /*5820*/  @!UP1 USHF.L.U32 UR9, UR8, 0xb, URZ ;  /* 0x0000000b08099899 */ /* 0x000fe400080006ff */
[----:B------:R-:W-:Y:S01]  /*5830*/  @!UP1 USHF.L.U32 UR8, UR8, 0x1, URZ ;  /* 0x0000000108089899 */ /* 0x000fe200080006ff */
[----:B------:R-:W-:Y:S01]  /*5840*/  STL [R1+0x1c4], R13 ;  /* 0x0001c40d01007387 */ /* 0x000fe20000100800 */
[----:B------:R-:W-:-:S04]  /*5850*/  @!UP1 UIADD3 UR4, UPT, UPT, -UR6, 0x100000, URZ ;  /* 0x0010000006049890 */ /* 0x000fc8000fffe1ff */
[----:B------:R-:W-:Y:S02]  /*5860*/  @!UP1 USHF.L.U32 UR5, UR4, 0xb, URZ ;  /* 0x0000000b04059899 */ /* 0x000fe400080006ff */
[----:B------:R-:W-:Y:S01]  /*5870*/  @!UP1 USHF.L.U32 UR4, UR4, 0x1, URZ ;  /* 0x0000000104049899 */ /* 0x000fe200080006ff */
[----:B------:R-:W-:Y:S01]  /*5880*/  VOTEU.ALL UP1, P6 ;  /* 0x0000000000ff7886 */ /* 0x000fe20003020000 */
[----:B------:R-:W-:Y:S01]  /*5890*/  UMOV UR30, UR40 ;  /* 0x00000028001e7c82 */ /* 0x000fe20008000000 */
[----:B------:R-:W-:Y:S01]  /*58a0*/  LEA.HI.X.SX32 R95, R22, R20, 0x2, P3 ;  /* 0x00000014165f7211 */ /* 0x000fe200018f16ff */
[----:B------:R-:W-:Y:S01]  /*58b0*/  STL [R1+0x1c0], R12 ;  /* 0x0001c00c01007387 */ /* 0x000fe20000100800 */
[----:B------:R-:W-:Y:S01]  /*58c0*/  LEA R210, P3, R226, R218, 0x2 ;  /* 0x000000dae2d27211 */ /* 0x000fe200078610ff */
[----:B------:R-:W-:Y:S01]  /*58d0*/  VOTEU.ALL UP2, P6 ;  /* 0x0000000000ff7886 */ /* 0x000fe20003040000 */
[----:B------:R-:W-:Y:S01]  /*58e0*/  LOP3.LUT R27, R2, 0x6, RZ, 0xfc, !PT ;  /* 0x00000006021b7812 */ /* 0x000fe200078efcff */
[----:B------:R-:W-:Y:S01]  /*58f0*/  STTM.16dp32bit_t0_t15.x64 tmem[UR31], RZ ;  /* 0x000000ff000079ed */ /* 0x000fe20008b0001f */
[----:B------:R-:W-:Y:S01]  /*5900*/  STTM.16dp32bit_t16_t31.x64 tmem[UR31+0x40], RZ ;  /* 0x000040ff000079ed */ /* 0x000fe20008b2001f */
[----:B------:R-:W2:Y:S02]  /*5910*/  FENCE.VIEW.ASYNC.T ;  /* 0x00000000000073c6 */ /* 0x000ea40000000200 */
[----:B--2---:R-:W-:Y:S01]  /*5920*/  BAR.SYNC.DEFER_BLOCKING 0x0 ;  /* 0x0000000000007b1d */ /* 0x004fe20000010000 */
[----:B------:R-:W-:Y:S01]  /*5930*/  LEA.HI.X.SX32 R211, R226, R18, 0x2, P3 ;  /* 0x00000012e2d37211 */ /* 0x000fe200018f16ff */
[----:B------:R-:W-:Y:S01]  /*5940*/  USHF.L.U32 UR11, UR16, 0x6, URZ ;  /* 0x00000006100b7899 */ /* 0x000fe200080006ff */
[----:B------:R-:W-:-:S02]  /*5950*/  LEA R212, P3, R125, R218, 0x2 ;  /* 0x000000da7dd47211 */ /* 0x000fc400078610ff */
[----:B------:R-:W-:Y:S02]  /*5960*/  LOP3.LUT R251, R2, 0x24, RZ, 0xfc, !PT ;  /* 0x0000002402fb7812 */ /* 0x000fe400078efcff */
[----:B------:R-:W-:Y:S01]  /*5970*/  LEA.HI.X.SX32 R213, R125, R18, 0x2, P3 ;  /* 0x000000127dd57211 */ /* 0x000fe200018f16ff */
[----:B------:R-:W-:Y:S01]  /*5980*/  STL [R1+0x1bc], R11 ;  /* 0x0001bc0b01007387 */ /* 0x000fe20000100800 */
[----:B------:R-:W-:Y:S02]  /*5990*/  LEA R214, P3, R29, R218, 0x2 ;  /* 0x000000da1dd67211 */ /* 0x000fe400078610ff */
[----:B------:R-:W-:Y:S01]  /*59a0*/  ISETP.NE.U32.AND P5, PT, R19, RZ, PT ;  /* 0x000000ff1300720c */ /* 0x000fe20003fa5070 */
[----:B------:R2:W-:Y:S01]  /*59b0*/  STL [R1+0x1b8], R10 ;  /* 0x0001b80a01007387 */ /* 0x0005e20000100800 */
[----:B------:R-:W-:Y:S02]  /*59c0*/  LEA.HI.X.SX32 R215, R29, R18, 0x2, P3 ;  /* 0x000000121dd77211 */ /* 0x000fe400018f16ff */
[----:B------:R-:W-:Y:S01]  /*59d0*/  LEA R216, P3, R16, R218, 0x2 ;  /* 0x000000da10d87211 */ /* 0x000fe200078610ff */
[----:B------:R3:W-:Y:S01]  /*59e0*/  STL [R1+0x1b4], R9 ;  /* 0x0001b40901007387 */ /* 0x0007e20000100800 */
[----:B------:R-:W-:-:S02]  /*59f0*/  LOP3.LUT R23, R3, 0x30, RZ, 0x3c, !PT ;  /* 0x0000003003177812 */ /* 0x000fc400078e3cff */
[----:B------:R-:W-:Y:S01]  /*5a00*/  LEA.HI.X.SX32 R217, R16, R18, 0x2, P3 ;  /* 0x0000001210d97211 */ /* 0x000fe200018f16ff */
[----:B------:R4:W-:Y:S01]  /*5a10*/  STL [R1+0x1b0], R8 ;  /* 0x0001b00801007387 */ /* 0x0009e20000100800 */
[C---:B------:R-:W-:Y:S02]  /*5a20*/  LEA R218, P3, R17.reuse, R218, 0x2 ;  /* 0x000000da11da7211 */ /* 0x040fe400078610ff */
[----:B--2---:R-:W-:Y:S01]  /*5a30*/  LOP3.LUT R10, R2, 0x26, RZ, 0xfc, !PT ;  /* 0x00000026020a7812 */ /* 0x004fe200078efcff */
[----:B------:R-:W2:Y:S02]  /*5a40*/  FENCE.VIEW.ASYNC.S ;  /* 0x00000000000073c6 */ /* 0x000ea40000000000 */
[----:B--2---:R2:W1:Y:S02]  /*5a50*/  @!UP1 SYNCS.EXCH.64 URZ, [UR30], UR8 ;  /* 0x000000081eff95b2 */ /* 0x0044640008000100 */
[----:B-1----:R-:W-:Y:S01]  /*5a60*/  BAR.SYNC.DEFER_BLOCKING 0x0 ;  /* 0x0000000000007b1d */ /* 0x002fe20000010000 */
[----:B------:R-:W-:-:S02]  /*5a70*/  LEA.HI.X.SX32 R219, R17, R18, 0x2, P3 ;  /* 0x0000001211db7211 */ /* 0x000fc400018f16ff */
[-C--:B------:R-:W-:Y:S02]  /*5a80*/  ISETP.GE.AND P3, PT, R27, R124.reuse, PT ;  /* 0x0000007c1b00720c */ /* 0x080fe40003f66270 */
[----:B---3--:R-:W-:Y:S02]  /*5a90*/  LOP3.LUT R9, R2, 0x8, RZ, 0xfc, !PT ;  /* 0x0000000802097812 */ /* 0x008fe400078efcff */
[----:B------:R-:W-:Y:S01]  /*5aa0*/  SEL R19, R4, RZ, !P3 ;  /* 0x000000ff04137207 */ /* 0x000fe20005800000 */
[----:B------:R1:W-:Y:S01]  /*5ab0*/  STL [R1+0x1ac], R7 ;  /* 0x0001ac0701007387 */ /* 0x0003e20000100800 */
[----:B------:R-:W-:Y:S02]  /*5ac0*/  ISETP.GE.AND P3, PT, R10, R124, PT ;  /* 0x0000007c0a00720c */ /* 0x000fe40003f66270 */
[C---:B----4-:R-:W-:Y:S01]  /*5ad0*/  LOP3.LUT R8, R2.reuse, 0x28, RZ, 0xfc, !PT ;  /* 0x0000002802087812 */ /* 0x050fe200078efcff */
[----:B------:R3:W-:Y:S01]  /*5ae0*/  STL [R1+0x1a8], R6 ;  /* 0x0001a80601007387 */ /* 0x0007e20000100800 */
[----:B------:R-:W-:-:S02]  /*5af0*/  LOP3.LUT R22, R2, 0x30, RZ, 0xfc, !PT ;  /* 0x0000003002167812 */ /* 0x000fc400078efcff */
[C---:B------:R-:W-:Y:S01]  /*5b00*/  LOP3.LUT R13, R2.reuse, 0x32, RZ, 0xfc, !PT ;  /* 0x00000032020d7812 */ /* 0x040fe200078efcff */
[----:B------:R4:W-:Y:S01]  /*5b10*/  STL [R1+0x1a4], R5 ;  /* 0x0001a40501007387 */ /* 0x0009e20000100800 */
[----:B------:R-:W-:Y:S02]  /*5b20*/  LEA.HI R24, R25, 0x1e, RZ, 0x1a ;  /* 0x0000001e19187811 */ /* 0x000fe400078fd0ff */
[----:B-1----:R-:W-:Y:S01]  /*5b30*/  LOP3.LUT R7, R2, 0x2a, RZ, 0xfc, !PT ;  /* 0x0000002a02077812 */ /* 0x002fe200078efcff */
[----:B------:R1:W-:Y:S01]  /*5b40*/  STL [R1+0x1a0], R0 ;  /* 0x0001a00001007387 */ /* 0x0003e20000100800 */
[----:B------:R-:W-:Y:S02]  /*5b50*/  LOP3.LUT R224, R224, 0xfffdffff, RZ, 0xc0, !PT ;  /* 0xfffdffffe0e07812 */ /* 0x000fe400078ec0ff */
[----:B---3--:R-:W-:Y:S01]  /*5b60*/  LOP3.LUT R6, R2, 0xa, RZ, 0xfc, !PT ;  /* 0x0000000a02067812 */ /* 0x008fe200078efcff */
[----:B------:R2:W3:Y:S01]  /*5b70*/  @!UP2 SYNCS.EXCH.64 URZ, [UR33+0x24008], UR4 ;  /* 0x0240080421ffa5b2 */ /* 0x0004e20008000100 */
[----:B------:R-:W2:Y:S01]  /*5b80*/  S2R R28, SR_TID.X ;  /* 0x00000000001c7919 */ /* 0x000ea20000002100 */
[C---:B----4-:R-:W-:Y:S01]  /*5b90*/  LOP3.LUT R5, R3.reuse, 0x10, RZ, 0x3c, !PT ;  /* 0x0000001003057812 */ /* 0x050fe200078e3cff */
[----:B-1----:R-:W-:-:S05]  /*5ba0*/  VIADD R0, R3, UR33 ;  /* 0x0000002103007c36 */ /* 0x002fca0008000000 */
[----:B------:R-:W-:Y:S01]  /*5bb0*/  @!PT LDS RZ, [RZ] ;  /* 0x00000000fffff984 */ /* 0x000fe20000000800 */
[----:B------:R-:W-:Y:S01]  /*5bc0*/  @!PT LDS RZ, [RZ] ;  /* 0x00000000fffff984 */ /* 0x000fe20000000800 */
[----:B------:R-:W-:Y:S01]  /*5bd0*/  @!PT LDS RZ, [RZ] ;  /* 0x00000000fffff984 */ /* 0x000fe20000000800 */
[----:B---3--:R-:W-:Y:S01]  /*5be0*/  LDGSTS.E [R0+0x18000], desc[UR42][R220.64], P4 ;  /* 0x18000000dc007fae */ /* 0x008fe2000a1a102a */
[----:B------:R-:W-:-:S03]  /*5bf0*/  ISETP.GE.AND P4, PT, R251, R124, PT ;  /* 0x0000007cfb00720c */ /* 0x000fc60003f86270 */
[----:B------:R-:W-:Y:S01]  /*5c00*/  LDGSTS.E [R0+0x18008], desc[UR42][R156.64], P2 ;  /* 0x180080009c007fae */ /* 0x000fe200091a102a */
[C---:B------:R-:W-:Y:S02]  /*5c10*/  SEL R18, R4.reuse, RZ, !P4 ;  /* 0x000000ff04127207 */ /* 0x040fe40006000000 */
[----:B------:R-:W-:Y:S01]  /*5c20*/  ISETP.GE.AND P4, PT, R9, R124, PT ;  /* 0x0000007c0900720c */ /* 0x000fe20003f86270 */
[----:B------:R-:W-:Y:S01]  /*5c30*/  LDGSTS.E [R0+0x1a000], desc[UR42][R126.64], P1 ;  /* 0x1a0000007e007fae */ /* 0x000fe200089a102a */
[----:B------:R-:W-:Y:S02]  /*5c40*/  ISETP.NE.U32.AND P2, PT, R19, RZ, PT ;  /* 0x000000ff1300720c */ /* 0x000fe40003f45070 */
[----:B------:R-:W-:Y:S01]  /*5c50*/  SEL R19, R4, RZ, !P3 ;  /* 0x000000ff04137207 */ /* 0x000fe20005800000 */
[----:B------:R1:W-:Y:S01]  /*5c60*/  LDGSTS.E [R0+0x1a008], desc[UR42][R122.64], P0 ;  /* 0x1a0080007a007fae */ /* 0x0003e200081a102a */
[----:B------:R-:W-:Y:S02]  /*5c70*/  ISETP.NE.U32.AND P3, PT, R18, RZ, PT ;  /* 0x000000ff1200720c */ /* 0x000fe40003f65070 */
[----:B------:R-:W-:-:S02]  /*5c80*/  SEL R18, R4, RZ, !P4 ;  /* 0x000000ff04127207 */ /* 0x000fc40006000000 */
[-C--:B------:R-:W-:Y:S02]  /*5c90*/  ISETP.GE.AND P0, PT, R6, R124.reuse, PT ;  /* 0x0000007c0600720c */ /* 0x080fe40003f06270 */
[----:B------:R-:W-:Y:S01]  /*5ca0*/  ISETP.NE.U32.AND P4, PT, R18, RZ, PT ;  /* 0x000000ff1200720c */ /* 0x000fe20003f85070 */
[----:B------:R-:W-:Y:S01]  /*5cb0*/  VIADD R18, R5, UR33 ;  /* 0x0000002105127c36 */ /* 0x000fe20008000000 */
[----:B------:R-:W-:Y:S02]  /*5cc0*/  SEL R20, R4, RZ, !P0 ;  /* 0x000000ff04147207 */ /* 0x000fe40004000000 */
[----:B------:R-:W-:Y:S02]  /*5cd0*/  ISETP.NE.U32.AND P1, PT, R19, RZ, PT ;  /* 0x000000ff1300720c */ /* 0x000fe40003f25070 */
[----:B------:R-:W-:Y:S01]  /*5ce0*/  LDGSTS.E [R18+0x18000], desc[UR42][R154.64], P5 ;  /* 0x180000009a127fae */ /* 0x000fe2000a9a102a */
[-C--:B------:R-:W-:Y:S02]  /*5cf0*/  ISETP.GE.AND P5, PT, R8, R124.reuse, PT ;  /* 0x0000007c0800720c */ /* 0x080fe40003fa6270 */
[----:B-1----:R-:W-:Y:S01]  /*5d00*/  LOP3.LUT R0, R2, 0xc, RZ, 0xfc, !PT ;  /* 0x0000000c02007812 */ /* 0x002fe200078efcff */
[----:B------:R1:W-:Y:S01]  /*5d10*/  LDGSTS.E [R18+0x18008], desc[UR42][R152.64], P2 ;  /* 0x1800800098127fae */ /* 0x0003e200091a102a */
[----:B------:R-:W-:-:S02]  /*5d20*/  ISETP.GE.AND P0, PT, R7, R124, PT ;  /* 0x0000007c0700720c */ /* 0x000fc40003f06270 */
[----:B------:R-:W-:Y:S01]  /*5d30*/  SEL R19, R4, RZ, !P5 ;  /* 0x000000ff04137207 */ /* 0x000fe20006800000 */
[----:B------:R-:W-:Y:S01]  /*5d40*/  LDGSTS.E [R18+0x1a000], desc[UR42][R120.64], P3 ;  /* 0x1a00000078127fae */ /* 0x000fe200099a102a */
[----:B------:R-:W-:Y:S02]  /*5d50*/  ISETP.GE.AND P5, PT, R0, R124, PT ;  /* 0x0000007c0000720c */ /* 0x000fe40003fa6270 */
[----:B------:R-:W-:Y:S01]  /*5d60*/  ISETP.NE.U32.AND P2, PT, R20, RZ, PT ;  /* 0x000000ff1400720c */ /* 0x000fe20003f45070 */
[----:B------:R-:W-:Y:S01]  /*5d70*/  LDGSTS.E [R18+0x1a008], desc[UR42][R118.64], P1 ;  /* 0x1a00800076127fae */ /* 0x000fe200089a102a */
[----:B------:R-:W-:Y:S02]  /*5d80*/  SEL R20, R4, RZ, !P0 ;  /* 0x000000ff04147207 */ /* 0x000fe40004000000 */
[----:B------:R-:W-:Y:S02]  /*5d90*/  ISETP.NE.U32.AND P0, PT, R19, RZ, PT ;  /* 0x000000ff1300720c */ /* 0x000fe40003f05070 */
[----:B------:R-:W-:-:S02]  /*5da0*/  LOP3.LUT R0, R3, 0x20, RZ, 0x3c, !PT ;  /* 0x0000002003007812 */ /* 0x000fc400078e3cff */
[----:B------:R-:W-:Y:S02]  /*5db0*/  SEL R19, R4, RZ, !P5 ;  /* 0x000000ff04137207 */ /* 0x000fe40006800000 */
[----:B--2---:R-:W-:Y:S02]  /*5dc0*/  LEA.HI R11, R28, 0xe, RZ, 0x1a ;  /* 0x0000000e1c0b7811 */ /* 0x004fe400078fd0ff */
[----:B------:R-:W-:Y:S01]  /*5dd0*/  ISETP.NE.U32.AND P3, PT, R19, RZ, PT ;  /* 0x000000ff1300720c */ /* 0x000fe20003f65070 */
[----:B------:R-:W-:Y:S01]  /*5de0*/  VIADD R19, R0, UR33 ;  /* 0x0000002100137c36 */ /* 0x000fe20008000000 */
[----:B------:R-:W-:Y:S02]  /*5df0*/  LOP3.LUT R5, R2, 0x2c, RZ, 0xfc, !PT ;  /* 0x0000002c02057812 */ /* 0x000fe400078efcff */
[-C--:B------:R-:W-:Y:S02]  /*5e00*/  ISETP.GE.AND P1, PT, R11, R124.reuse, PT ;  /* 0x0000007c0b00720c */ /* 0x080fe40003f26270 */
[----:B------:R-:W-:Y:S01]  /*5e10*/  LEA.HI R12, R28, 0x2e, RZ, 0x1a ;  /* 0x0000002e1c0c7811 */ /* 0x000fe200078fd0ff */
[----:B------:R-:W-:Y:S01]  /*5e20*/  LDGSTS.E [R19+0x18000], desc[UR42][R150.64], P4 ;  /* 0x1800000096137fae */ /* 0x000fe2000a1a102a */
[----:B------:R-:W-:-:S02]  /*5e30*/  ISETP.GE.AND P4, PT, R5, R124, PT ;  /* 0x0000007c0500720c */ /* 0x000fc40003f86270 */
[----:B------:R-:W-:Y:S01]  /*5e40*/  LOP3.LUT R0, R2, 0x10, RZ, 0xfc, !PT ;  /* 0x0000001002007812 */ /* 0x000fe200078efcff */
[----:B------:R2:W-:Y:S01]  /*5e50*/  LDGSTS.E [R19+0x18008], desc[UR42][R148.64], P2 ;  /* 0x1800800094137fae */ /* 0x0005e200091a102a */
[----:B------:R-:W-:Y:S02]  /*5e60*/  SEL R21, R4, RZ, !P1 ;  /* 0x000000ff04157207 */ /* 0x000fe40004800000 */
[----:B------:R-:W-:Y:S01]  /*5e70*/  ISETP.NE.U32.AND P5, PT, R20, RZ, PT ;  /* 0x000000ff1400720c */ /* 0x000fe20003fa5070 */
[----:B------:R-:W-:Y:S01]  /*5e80*/  LDGSTS.E [R19+0x1a000], desc[UR42][R116.64], P0 ;  /* 0x1a00000074137fae */ /* 0x000fe200081a102a */
[-C--:B------:R-:W-:Y:S02]  /*5e90*/  ISETP.GE.AND P1, PT, R12, R124.reuse, PT ;  /* 0x0000007c0c00720c */ /* 0x080fe40003f26270 */
[----:B------:R-:W-:Y:S02]  /*5ea0*/  SEL R20, R4, RZ, !P4 ;  /* 0x000000ff04147207 */ /* 0x000fe40006000000 */
[----:B------:R-:W-:-:S02]  /*5eb0*/  ISETP.GE.AND P4, PT, R0, R124, PT ;  /* 0x0000007c0000720c */ /* 0x000fc40003f86270 */
[----:B------:R-:W-:Y:S02]  /*5ec0*/  ISETP.NE.U32.AND P2, PT, R21, RZ, PT ;  /* 0x000000ff1500720c */ /* 0x000fe40003f45070 */
[----:B------:R-:W-:Y:S02]  /*5ed0*/  SEL R21, R4, RZ, !P1 ;  /* 0x000000ff04157207 */ /* 0x000fe40004800000 */
[----:B------:R-:W-:Y:S01]  /*5ee0*/  ISETP.NE.U32.AND P1, PT, R20, RZ, PT ;  /* 0x000000ff1400720c */ /* 0x000fe20003f25070 */
[----:B------:R-:W-:Y:S01]  /*5ef0*/  LDGSTS.E [R19+0x1a008], desc[UR42][R114.64], P5 ;  /* 0x1a00800072137fae */ /* 0x000fe2000a9a102a */
[----:B------:R-:W-:Y:S02]  /*5f00*/  SEL R20, R4, RZ, !P4 ;  /* 0x000000ff04147207 */ /* 0x000fe40006000000 */
[----:B------:R-:W-:Y:S02]  /*5f10*/  LOP3.LUT R0, R2, 0x12, RZ, 0xfc, !PT ;  /* 0x0000001202007812 */ /* 0x000fe400078efcff */
[----:B------:R-:W-:Y:S01]  /*5f20*/  ISETP.NE.U32.AND P0, PT, R20, RZ, PT ;  /* 0x000000ff1400720c */ /* 0x000fe20003f05070 */
[----:B------:R-:W-:Y:S01]  /*5f30*/  VIADD R20, R23, UR33 ;  /* 0x0000002117147c36 */ /* 0x000fe20008000000 */
[----:B------:R-:W-:-:S02]  /*5f40*/  ISETP.GE.AND P5, PT, R0, R124, PT ;  /* 0x0000007c0000720c */ /* 0x000fc40003fa6270 */
[----:B------:R-:W-:Y:S02]  /*5f50*/  ISETP.NE.U32.AND P4, PT, R21, RZ, PT ;  /* 0x000000ff1500720c */ /* 0x000fe40003f85070 */
[----:B------:R-:W-:Y:S01]  /*5f60*/  LDGSTS.E [R20+0x18000], desc[UR42][R146.64], P3 ;  /* 0x1800000092147fae */ /* 0x000fe200099a102a */
[-C--:B------:R-:W-:Y:S02]  /*5f70*/  ISETP.GE.AND P3, PT, R22, R124.reuse, PT ;  /* 0x0000007c1600720c */ /* 0x080fe40003f66270 */
[----:B------:R-:W-:Y:S01]  /*5f80*/  SEL R22, R4, RZ, !P5 ;  /* 0x000000ff04167207 */ /* 0x000fe20006800000 */
[----:B------:R3:W-:Y:S01]  /*5f90*/  LDGSTS.E [R20+0x18008], desc[UR42][R144.64], P2 ;  /* 0x1800800090147fae */ /* 0x0007e200091a102a */
[----:B------:R-:W-:Y:S02]  /*5fa0*/  ISETP.GE.AND P5, PT, R13, R124, PT ;  /* 0x0000007c0d00720c */ /* 0x000fe40003fa6270 */
[----:B------:R-:W-:Y:S01]  /*5fb0*/  LOP3.LUT R13, R2, 0x14, RZ, 0xfc, !PT ;  /* 0x00000014020d7812 */ /* 0x000fe200078efcff */
[----:B------:R-:W-:Y:S01]  /*5fc0*/  LDGSTS.E [R20+0x1a000], desc[UR42][R112.64], P1 ;  /* 0x1a00000070147fae */ /* 0x000fe200089a102a */
[----:B------:R-:W-:-:S02]  /*5fd0*/  SEL R21, R4, RZ, !P3 ;  /* 0x000000ff04157207 */ /* 0x000fc40005800000 */
[----:B------:R-:W-:Y:S01]  /*5fe0*/  ISETP.GE.AND P1, PT, R13, R124, PT ;  /* 0x0000007c0d00720c */ /* 0x000fe20003f26270 */
[----:B------:R-:W-:Y:S01]  /*5ff0*/  LDGSTS.E [R20+0x1a008], desc[UR42][R110.64], P4 ;  /* 0x1a0080006e147fae */ /* 0x000fe2000a1a102a */
[----:B------:R-:W-:Y:S02]  /*6000*/  ISETP.NE.U32.AND P3, PT, R22, RZ, PT ;  /* 0x000000ff1600720c */ /* 0x000fe40003f65070 */
[----:B------:R-:W-:Y:S02]  /*6010*/  LOP3.LUT R13, R2, 0x16, RZ, 0xfc, !PT ;  /* 0x00000016020d7812 */ /* 0x000fe400078efcff */
[C---:B------:R-:W-:Y:S02]  /*6020*/  SEL R22, R4.reuse, RZ, !P5 ;  /* 0x000000ff04167207 */ /* 0x040fe40006800000 */
[----:B------:R-:W-:Y:S02]  /*6030*/  ISETP.NE.U32.AND P5, PT, R21, RZ, PT ;  /* 0x000000ff1500720c */ /* 0x000fe40003fa5070 */
[----:B------:R-:W-:-:S02]  /*6040*/  SEL R21, R4, RZ, !P1 ;  /* 0x000000ff04157207 */ /* 0x000fc40004800000 */
[----:B------:R-:W-:Y:S02]  /*6050*/  ISETP.GE.AND P4, PT, R13, R124, PT ;  /* 0x0000007c0d00720c */ /* 0x000fe40003f86270 */
[----:B------:R-:W-:Y:S02]  /*6060*/  ISETP.NE.U32.AND P1, PT, R21, RZ, PT ;  /* 0x000000ff1500720c */ /* 0x000fe40003f25070 */
[----:B------:R-:W-:Y:S02]  /*6070*/  SEL R21, R4, RZ, !P4 ;  /* 0x000000ff04157207 */ /* 0x000fe40006000000 */
[----:B------:R-:W-:Y:S02]  /*6080*/  LOP3.LUT R13, R3, 0x40, RZ, 0x3c, !PT ;  /* 0x00000040030d7812 */ /* 0x000fe400078e3cff */
[----:B------:R-:W-:Y:S02]  /*6090*/  ISETP.NE.U32.AND P4, PT, R21, RZ, PT ;  /* 0x000000ff1500720c */ /* 0x000fe40003f85070 */
[----:B------:R-:W-:Y:S01]  /*60a0*/  ISETP.NE.U32.AND P2, PT, R22, RZ, PT ;  /* 0x000000ff1600720c */ /* 0x000fe20003f45070 */
[----:B------:R-:W-:Y:S01]  /*60b0*/  VIADD R21, R13, UR33 ;  /* 0x000000210d157c36 */ /* 0x000fe20008000000 */
[----:B------:R-:W-:-:S04]  /*60c0*/  LOP3.LUT R13, R2, 0x34, RZ, 0xfc, !PT ;  /* 0x00000034020d7812 */ /* 0x000fc800078efcff */
[----:B------:R-:W-:Y:S01]  /*60d0*/  LDGSTS.E [R21+0x18000], desc[UR42][R142.64], P0 ;  /* 0x180000008e157fae */ /* 0x000fe200081a102a */
[-C--:B------:R-:W-:Y:S02]  /*60e0*/  ISETP.GE.AND P0, PT, R13, R124.reuse, PT ;  /* 0x0000007c0d00720c */ /* 0x080fe40003f06270 */
[----:B------:R-:W-:Y:S01]  /*60f0*/  LOP3.LUT R13, R2, 0x36, RZ, 0xfc, !PT ;  /* 0x00000036020d7812 */ /* 0x000fe200078efcff */
[----:B------:R4:W-:Y:S01]  /*6100*/  LDGSTS.E [R21+0x18008], desc[UR42][R140.64], P3 ;  /* 0x180080008c157fae */ /* 0x0009e200099a102a */
[----:B------:R-:W-:Y:S02]  /*6110*/  SEL R22, R4, RZ, !P0 ;  /* 0x000000ff04167207 */ /* 0x000fe40004000000 */
[----:B------:R-:W-:Y:S01]  /*6120*/  ISETP.GE.AND P3, PT, R13, R124, PT ;  /* 0x0000007c0d00720c */ /* 0x000fe20003f66270 */
[----:B------:R-:W-:Y:S01]  /*6130*/  LDGSTS.E [R21+0x1a000], desc[UR42][R108.64], P5 ;  /* 0x1a0000006c157fae */ /* 0x000fe2000a9a102a */
[----:B------:R-:W-:Y:S02]  /*6140*/  LOP3.LUT R13, R2, 0x18, RZ, 0xfc, !PT ;  /* 0x00000018020d7812 */ /* 0x000fe400078efcff */
[----:B------:R-:W-:Y:S01]  /*6150*/  ISETP.NE.U32.AND P0, PT, R22, RZ, PT ;  /* 0x000000ff1600720c */ /* 0x000fe20003f05070 */
[----:B------:R-:W-:Y:S01]  /*6160*/  LDGSTS.E [R21+0x1a008], desc[UR42][R106.64], P2 ;  /* 0x1a0080006a157fae */ /* 0x000fe200091a102a */
[----:B------:R-:W-:-:S02]  /*6170*/  SEL R22, R4, RZ, !P3 ;  /* 0x000000ff04167207 */ /* 0x000fc40005800000 */
[-C--:B------:R-:W-:Y:S02]  /*6180*/  ISETP.GE.AND P5, PT, R13, R124.reuse, PT ;  /* 0x0000007c0d00720c */ /* 0x080fe40003fa6270 */
[----:B------:R-:W-:Y:S02]  /*6190*/  LOP3.LUT R13, R2, 0x1a, RZ, 0xfc, !PT ;  /* 0x0000001a020d7812 */ /* 0x000fe400078efcff */
[----:B------:R-:W-:Y:S02]  /*61a0*/  ISETP.NE.U32.AND P3, PT, R22, RZ, PT ;  /* 0x000000ff1600720c */ /* 0x000fe40003f65070 */
[----:B------:R-:W-:Y:S02]  /*61b0*/  SEL R22, R4, RZ, !P5 ;  /* 0x000000ff04167207 */ /* 0x000fe40006800000 */
[----:B------:R-:W-:Y:S02]  /*61c0*/  ISETP.GE.AND P2, PT, R13, R124, PT ;  /* 0x0000007c0d00720c */ /* 0x000fe40003f46270 */
[----:B------:R-:W-:-:S02]  /*61d0*/  ISETP.NE.U32.AND P5, PT, R22, RZ, PT ;  /* 0x000000ff1600720c */ /* 0x000fc40003fa5070 */
[----:B------:R-:W-:Y:S02]  /*61e0*/  SEL R22, R4, RZ, !P2 ;  /* 0x000000ff04167207 */ /* 0x000fe40005000000 */
[----:B------:R-:W-:Y:S02]  /*61f0*/  LOP3.LUT R13, R3, 0x50, RZ, 0x3c, !PT ;  /* 0x00000050030d7812 */ /* 0x000fe400078e3cff */
[----:B------:R-:W-:-:S03]  /*6200*/  ISETP.NE.U32.AND P2, PT, R22, RZ, PT ;  /* 0x000000ff1600720c */ /* 0x000fc60003f45070 */
        /* <DEDUP_REMOVED lines=14> */
[----:B------:R-:W-:Y:S02]  /*62f0*/  ISETP.NE.U32.AND P4, PT, R23, RZ, PT ;  /* 0x000000ff1700720c */ /* 0x000fe40003f85070 */
[----:B------:R-:W-:Y:S02]  /*6300*/  SEL R23, R4, RZ, !P0 ;  /* 0x000000ff04177207 */ /* 0x000fe40004000000 */
[----:B------:R-:W-:Y:S02]  /*6310*/  ISETP.GE.AND P3, PT, R24, R124, PT ;  /* 0x0000007c1800720c */ /* 0x000fe40003f66270 */
[----:B------:R-:W-:Y:S02]  /*6320*/  ISETP.NE.U32.AND P0, PT, R23, RZ, PT ;  /* 0x000000ff1700720c */ /* 0x000fe40003f05070 */
[----:B------:R-:W-:-:S02]  /*6330*/  SEL R23, R4, RZ, !P3 ;  /* 0x000000ff04177207 */ /* 0x000fc40005800000 */
[----:B------:R-:W-:Y:S02]  /*6340*/  LOP3.LUT R13, R3, 0x60, RZ, 0x3c, !PT ;  /* 0x00000060030d7812 */ /* 0x000fe400078e3cff */
[----:B------:R-:W-:-:S03]  /*6350*/  ISETP.NE.U32.AND P3, PT, R23, RZ, PT ;  /* 0x000000ff1700720c */ /* 0x000fc60003f65070 */
[----:B------:R-:W-:Y:S01]  /*6360*/  VIADD R23, R13, UR33 ;  /* 0x000000210d177c36 */ /* 0x000fe20008000000 */
[----:B------:R-:W-:-:S04]  /*6370*/  LOP3.LUT R13, R2, 0x3c, RZ, 0xfc, !PT ;  /* 0x0000003c020d7812 */ /* 0x000fc800078efcff */
[----:B------:R-:W-:Y:S01]  /*6380*/  LDGSTS.E [R23+0x18000], desc[UR42][R134.64], P5 ;  /* 0x1800000086177fae */ /* 0x000fe2000a9a102a */
[-C--:B------:R-:W-:Y:S02]  /*6390*/  ISETP.GE.AND P5, PT, R13, R124.reuse, PT ;  /* 0x0000007c0d00720c */ /* 0x080fe40003fa6270 */
[----:B------:R-:W1:Y:S02]  /*63a0*/  S2R R13, SR_TID.X ;  /* 0x00000000000d7919 */ /* 0x000e640000002100 */
[----:B------:R-:W-:Y:S02]  /*63b0*/  SEL R24, R4, RZ, !P5 ;  /* 0x000000ff04187207 */ /* 0x000fe40006800000 */
[-C--:B------:R-:W-:Y:S01]  /*63c0*/  ISETP.GE.AND P5, PT, R225, R124.reuse, PT ;  /* 0x0000007ce100720c */ /* 0x080fe20003fa6270 */
[----:B------:R1:W-:Y:S01]  /*63d0*/  LDGSTS.E [R23+0x18008], desc[UR42][R132.64], P2 ;  /* 0x1800800084177fae */ /* 0x0003e200091a102a */
[----:B------:R-:W-:Y:S01]  /*63e0*/  ISETP.GE.AND P2, PT, R26, R124, PT ;  /* 0x0000007c1a00720c */ /* 0x000fe20003f46270 */
[----:B------:R-:W-:Y:S01]  /*63f0*/  VIADD R225, R124, 0xffffffc0 ;  /* 0xffffffc07ce17836 */ /* 0x000fe20000000000 */
[----:B------:R-:W-:Y:S01]  /*6400*/  LOP3.LUT R26, R3, 0x70, RZ, 0x3c, !PT ;  /* 0x00000070031a7812 */ /* 0x000fe200078e3cff */
[----:B------:R-:W-:Y:S01]  /*6410*/  LDGSTS.E [R23+0x1a000], desc[UR42][R100.64], P1 ;  /* 0x1a00000064177fae */ /* 0x000fe200089a102a */
[----:B------:R-:W-:-:S02]  /*6420*/  SEL R25, R4, RZ, !P2 ;  /* 0x000000ff04197207 */ /* 0x000fc40005000000 */
[----:B------:R-:W-:Y:S01]  /*6430*/  ISETP.NE.U32.AND P2, PT, R24, RZ, PT ;  /* 0x000000ff1800720c */ /* 0x000fe20003f45070 */
[----:B------:R-:W-:Y:S01]  /*6440*/  VIADD R24, R26, UR33 ;  /* 0x000000211a187c36 */ /* 0x000fe20008000000 */
[----:B------:R-:W-:Y:S01]  /*6450*/  SEL R4, R4, RZ, !P5 ;  /* 0x000000ff04047207 */ /* 0x000fe20006800000 */
[----:B------:R-:W-:Y:S01]  /*6460*/  LDGSTS.E [R23+0x1a008], desc[UR42][R98.64], P4 ;  /* 0x1a00800062177fae */ /* 0x000fe2000a1a102a */
[----:B------:R-:W-:Y:S02]  /*6470*/  ISETP.GE.AND P4, PT, R2, R225, PT ;  /* 0x000000e10200720c */ /* 0x000fe40003f86270 */
[----:B------:R-:W-:Y:S01]  /*6480*/  ISETP.NE.U32.AND P6, PT, R4, RZ, PT ;  /* 0x000000ff0400720c */ /* 0x000fe20003fc5070 */
[----:B------:R-:W-:Y:S01]  /*6490*/  LDGSTS.E [R24+0x18000], desc[UR42][R130.64], P0 ;  /* 0x1800000082187fae */ /* 0x000fe200081a102a */
[----:B------:R-:W-:Y:S02]  /*64a0*/  SEL R4, RZ, 0x4, P4 ;  /* 0x00000004ff047807 */ /* 0x000fe40002000000 */
[----:B------:R-:W-:Y:S01]  /*64b0*/  ISETP.NE.U32.AND P1, PT, R25, RZ, PT ;  /* 0x000000ff1900720c */ /* 0x000fe20003f25070 */
[----:B------:R2:W-:Y:S01]  /*64c0*/  LDGSTS.E [R24+0x18008], desc[UR42][R128.64], P3 ;  /* 0x1800800080187fae */ /* 0x0005e200099a102a */
[----:B------:R-:W-:-:S02]  /*64d0*/  SHF.R.S32.HI R25, RZ, 0x6, R28 ;  /* 0x00000006ff197819 */ /* 0x000fc4000001141c */
[----:B------:R-:W-:Y:S01]  /*64e0*/  SHF.R.U32.HI R124, RZ, 0x6, R28 ;  /* 0x00000006ff7c7819 */ /* 0x000fe2000001161c */
[----:B------:R2:W-:Y:S03]  /*64f0*/  LDGSTS.E [R24+0x1a000], desc[UR42][R96.64], P2 ;  /* 0x1a00000060187fae */ /* 0x0005e600091a102a */
[----:B------:R-:W-:Y:S02]  /*6500*/  SGXT.U32 R124, R124, 0x1 ;  /* 0x000000017c7c781a */ /* 0x000fe40000000000 */
[----:B-1----:R-:W-:Y:S02]  /*6510*/  SHF.R.U32.HI R26, RZ, 0x6, R13 ;  /* 0x00000006ff1a7819 */ /* 0x002fe4000001160d */
[----:B------:R-:W1:Y:S01]  /*6520*/  LDC R13, c[0x0][0x3a0] ;  /* 0x0000e800ff0d7b82 */ /* 0x000e620000000800 */
[----:B------:R-:W-:Y:S01]  /*6530*/  LOP3.LUT R124, R124, 0x20, RZ, 0xfc, !PT ;  /* 0x000000207c7c7812 */ /* 0x000fe200078efcff */
[----:B------:R1:W-:Y:S01]  /*6540*/  LDGSTS.E [R24+0x1a008], desc[UR42][R94.64], P1 ;  /* 0x1a0080005e187fae */ /* 0x0003e200089a102a */
[----:B------:R-:W-:-:S02]  /*6550*/  SGXT.U32 R26, R26, 0x1 ;  /* 0x000000011a1a781a */ /* 0x000fc40000000000 */
[----:B------:R-:W-:Y:S01]  /*6560*/  ISETP.GE.AND P2, PT, R124, R225, PT ;  /* 0x000000e17c00720c */ /* 0x000fe20003f46270 */
[----:B------:R-:W0:Y:S01]  /*6570*/  LDGDEPBAR ;  /* 0x00000000000079af */ /* 0x000e220000000000 */
[----:B------:R-:W-:-:S04]  /*6580*/  LOP3.LUT R26, R26, 0x2, RZ, 0xfc, !PT ;  /* 0x000000021a1a7812 */ /* 0x000fc800078efcff */
[----:B------:R-:W-:Y:S01]  /*6590*/  ISETP.GE.AND P4, PT, R26, R225, PT ;  /* 0x000000e11a00720c */ /* 0x000fe20003f86270 */
[----:B------:R-:W-:-:S04]  /*65a0*/  IMAD.U32 R26, RZ, RZ, UR11 ;  /* 0x0000000bff1a7e24 */ /* 0x000fc8000f8e00ff */
[----:B------:R-:W-:-:S04]  /*65b0*/  IMAD.WIDE R156, R26, 0x4, R156 ;  /* 0x000000041a9c7825 */ /* 0x000fc800078e029c */
[----:B------:R-:W-:-:S04]  /*65c0*/  IMAD.WIDE R152, R26, 0x4, R152 ;  /* 0x000000041a987825 */ /* 0x000fc800078e0298 */
[----:B-1----:R-:W-:Y:S02]  /*65d0*/  VIADD R13, R13, 0x3f ;  /* 0x0000003f0d0d7836 */ /* 0x002fe40000000000 */
[----:B--2---:R-:W-:-:S03]  /*65e0*/  IMAD.WIDE R148, R26, 0x4, R148 ;  /* 0x000000041a947825 */ /* 0x004fc600078e0294 */
[----:B------:R-:W-:Y:S01]  /*65f0*/  ISETP.GT.AND P0, PT, R13, 0x7f, PT ;  /* 0x0000007f0d00780c */ /* 0x000fe20003f04270 */
[----:B---3--:R-:W-:-:S03]  /*6600*/  IMAD.WIDE R144, R26, 0x4, R144 ;  /* 0x000000041a907825 */ /* 0x008fc600078e0290 */
[----:B------:R-:W-:Y:S01]  /*6610*/  SEL R2, R4, RZ, P0 ;  /* 0x000000ff04027207 */ /* 0x000fe20000000000 */
[----:B----4-:R-:W-:Y:S01]  /*6620*/  IMAD.WIDE R140, R26, 0x4, R140 ;  /* 0x000000041a8c7825 */ /* 0x010fe200078e028c */
[----:B------:R-:W-:-:S03]  /*6630*/  SEL R4, RZ, 0x4, P4 ;  /* 0x00000004ff047807 */ /* 0x000fc60002000000 */
[----:B------:R-:W-:Y:S01]  /*6640*/  IMAD.WIDE R136, R26, 0x4, R136 ;  /* 0x000000041a887825 */ /* 0x000fe200078e0288 */
[----:B------:R-:W-:Y:S02]  /*6650*/  SEL R13, R4, RZ, P0 ;  /* 0x000000ff040d7207 */ /* 0x000fe40000000000 */
[----:B------:R-:W-:Y:S01]  /*6660*/  SGXT R4, R25, 0x1 ;  /* 0x000000011904781a */ /* 0x000fe20000000200 */
[----:B------:R-:W-:Y:S02]  /*6670*/  IMAD.SHL.U32 R25, R28, 0x4, RZ ;  /* 0x000000041c197824 */ /* 0x000fe400078e00ff */
[----:B------:R-:W-:Y:S01]  /*6680*/  IMAD.WIDE R132, R26, 0x4, R132 ;  /* 0x000000041a847825 */ /* 0x000fe200078e0284 */
[----:B------:R-:W-:-:S03]  /*6690*/  LOP3.LUT R4, R4, 0x90, RZ, 0xc0, !PT ;  /* 0x0000009004047812 */ /* 0x000fc600078ec0ff */
[----:B------:R-:W-:Y:S01]  /*66a0*/  IMAD.WIDE R128, R26, 0x4, R128 ;  /* 0x000000041a807825 */ /* 0x000fe200078e0280 */
[----:B------:R-:W-:-:S03]  /*66b0*/  LOP3.LUT R4, R4, 0x7c, R25, 0x78, !PT ;  /* 0x0000007c04047812 */ /* 0x000fc600078e7819 */
[----:B------:R-:W-:Y:S01]  /*66c0*/  IMAD.SHL.U32 R25, R28, 0x200, RZ ;  /* 0x000002001c197824 */ /* 0x000fe200078e00ff */
[----:B------:R-:W-:Y:S01]  /*66d0*/  SHF.R.U32.HI R28, RZ, 0x6, R28 ;  /* 0x00000006ff1c7819 */ /* 0x000fe2000001161c */
[----:B------:R-:W-:-:S03]  /*66e0*/  IMAD.WIDE R122, R26, 0x4, R122 ;  /* 0x000000041a7a7825 */ /* 0x000fc600078e027a */
[----:B------:R-:W-:Y:S01]  /*66f0*/  SGXT.U32 R28, R28, 0x1 ;  /* 0x000000011c1c781a */ /* 0x000fe20000000000 */
[----:B------:R-:W-:Y:S01]  /*6700*/  IMAD.WIDE R118, R26, 0x4, R118 ;  /* 0x000000041a767825 */ /* 0x000fe200078e0276 */
[----:B------:R-:W-:Y:S02]  /*6710*/  LOP3.LUT R4, R4, 0x4000, R25, 0xf8, !PT ;  /* 0x0000400004047812 */ /* 0x000fe400078ef819 */
[----:B------:R-:W-:Y:S01]  /*6720*/  LOP3.LUT R28, R28, 0x22, RZ, 0xfc, !PT ;  /* 0x000000221c1c7812 */ /* 0x000fe200078efcff */
[----:B------:R-:W-:Y:S02]  /*6730*/  IMAD.U32 R25, RZ, RZ, UR11 ;  /* 0x0000000bff197e24 */ /* 0x000fe4000f8e00ff */
[----:B------:R-:W-:Y:S01]  /*6740*/  IMAD.WIDE R114, R26, 0x4, R114 ;  /* 0x000000041a727825 */ /* 0x000fe200078e0272 */
[-C--:B------:R-:W-:Y:S02]  /*6750*/  ISETP.GE.AND P1, PT, R28, R225.reuse, PT ;  /* 0x000000e11c00720c */ /* 0x080fe40003f26270 */
[----:B------:R-:W-:Y:S01]  /*6760*/  SEL R28, RZ, 0x4, P2 ;  /* 0x00000004ff1c7807 */ /* 0x000fe20001000000 */
[----:B------:R-:W-:Y:S01]  /*6770*/  IMAD.WIDE R220, R25, 0x4, R220 ;  /* 0x0000000419dc7825 */ /* 0x000fe200078e02dc */
[----:B------:R-:W-:-:S03]  /*6780*/  ISETP.GE.AND P2, PT, R252, R225, PT ;  /* 0x000000e1fc00720c */ /* 0x000fc60003f46270 */
[----:B------:R-:W-:-:S04]  /*6790*/  IMAD.WIDE R154, R25, 0x4, R154 ;  /* 0x00000004199a7825 */ /* 0x000fc800078e029a */
        /* <DEDUP_REMOVED lines=14> */
[----:B------:R-:W-:Y:S01]  /*6880*/  IMAD.WIDE R94, R25, 0x4, R94 ;  /* 0x00000004195e7825 */ /* 0x000fe200078e025e */
[----:B------:R-:W-:Y:S02]  /*6890*/  SEL R25, RZ, 0x4, P1 ;  /* 0x00000004ff197807 */ /* 0x000fe40000800000 */
[-C--:B------:R-:W-:Y:S01]  /*68a0*/  ISETP.GE.AND P1, PT, R27, R225.reuse, PT ;  /* 0x000000e11b00720c */ /* 0x080fe20003f26270 */
[C---:B------:R-:W-:Y:S01]  /*68b0*/  IMAD.WIDE R110, R26.reuse, 0x4, R110 ;  /* 0x000000041a6e7825 */ /* 0x040fe200078e026e */
[----:B------:R-:W-:Y:S02]  /*68c0*/  SEL R27, RZ, 0x4, P2 ;  /* 0x00000004ff1b7807 */ /* 0x000fe40001000000 */
[-C--:B------:R-:W-:Y:S01]  /*68d0*/  ISETP.GE.AND P2, PT, R251, R225.reuse, PT ;  /* 0x000000e1fb00720c */ /* 0x080fe20003f46270 */
[C---:B------:R-:W-:Y:S01]  /*68e0*/  IMAD.WIDE R106, R26.reuse, 0x4, R106 ;  /* 0x000000041a6a7825 */ /* 0x040fe200078e026a */
[----:B------:R-:W-:Y:S02]  /*68f0*/  SEL R252, RZ, 0x4, P1 ;  /* 0x00000004fffc7807 */ /* 0x000fe40000800000 */
[----:B------:R-:W-:Y:S01]  /*6900*/  SEL R251, RZ, 0x4, P2 ;  /* 0x00000004fffb7807 */ /* 0x000fe20001000000 */
[----:B------:R-:W-:Y:S01]  /*6910*/  IMAD.WIDE R102, R26, 0x4, R102 ;  /* 0x000000041a667825 */ /* 0x000fe200078e0266 */
[----:B------:R-:W-:-:S02]  /*6920*/  ISETP.GE.AND P2, PT, R11, R225, PT ;  /* 0x000000e10b00720c */ /* 0x000fc40003f46270 */
[----:B------:R-:W1:Y:S01]  /*6930*/  S2R R11, SR_TID.X ;  /* 0x00000000000b7919 */ /* 0x000e620000002100 */
[-C--:B------:R-:W-:Y:S01]  /*6940*/  ISETP.GE.AND P1, PT, R10, R225.reuse, PT ;  /* 0x000000e10a00720c */ /* 0x080fe20003f26270 */
[----:B------:R-:W-:Y:S01]  /*6950*/  IMAD.WIDE R98, R26, 0x4, R98 ;  /* 0x000000041a627825 */ /* 0x000fe200078e0262 */
[----:B------:R-:W-:Y:S02]  /*6960*/  SEL R26, RZ, 0x4, P2 ;  /* 0x00000004ff1a7807 */ /* 0x000fe40001000000 */
[----:B------:R-:W-:Y:S02]  /*6970*/  SEL R10, RZ, 0x4, P1 ;  /* 0x00000004ff0a7807 */ /* 0x000fe40000800000 */
[-C--:B------:R-:W-:Y:S02]  /*6980*/  ISETP.GE.AND P1, PT, R9, R225.reuse, PT ;  /* 0x000000e10900720c */ /* 0x080fe40003f26270 */
[----:B------:R-:W-:Y:S02]  /*6990*/  ISETP.GE.AND P2, PT, R6, R225, PT ;  /* 0x000000e10600720c */ /* 0x000fe40003f46270 */
[----:B------:R-:W-:-:S02]  /*69a0*/  SEL R6, R26, RZ, P0 ;  /* 0x000000ff1a067207 */ /* 0x000fc40000000000 */
[----:B------:R-:W-:Y:S02]  /*69b0*/  SEL R26, RZ, 0x4, P1 ;  /* 0x00000004ff1a7807 */ /* 0x000fe40000800000 */
[-C--:B------:R-:W-:Y:S02]  /*69c0*/  ISETP.GE.AND P1, PT, R8, R225.reuse, PT ;  /* 0x000000e10800720c */ /* 0x080fe40003f26270 */
[----:B------:R-:W-:Y:S02]  /*69d0*/  SEL R27, R27, RZ, P0 ;  /* 0x000000ff1b1b7207 */ /* 0x000fe40000000000 */
[----:B------:R-:W-:Y:S02]  /*69e0*/  SEL R8, RZ, 0x4, P1 ;  /* 0x00000004ff087807 */ /* 0x000fe40000800000 */
[----:B------:R-:W-:Y:S02]  /*69f0*/  ISETP.GE.AND P1, PT, R12, R225, PT ;  /* 0x000000e10c00720c */ /* 0x000fe40003f26270 */
[----:B------:R-:W-:-:S02]  /*6a00*/  SEL R12, R28, RZ, P0 ;  /* 0x000000ff1c0c7207 */ /* 0x000fc40000000000 */
[----:B------:R-:W-:Y:S02]  /*6a10*/  SEL R28, RZ, 0x4, P1 ;  /* 0x00000004ff1c7807 */ /* 0x000fe40000800000 */
[----:B------:R-:W-:Y:S02]  /*6a20*/  ISETP.GE.AND P1, PT, R7, R225, PT ;  /* 0x000000e10700720c */ /* 0x000fe40003f26270 */
[----:B------:R-:W-:Y:S02]  /*6a30*/  ISETP.NE.U32.AND P5, PT, R27, RZ, PT ;  /* 0x000000ff1b00720c */ /* 0x000fe40003fa5070 */
[----:B------:R-:W-:Y:S02]  /*6a40*/  SEL R7, RZ, 0x4, P1 ;  /* 0x00000004ff077807 */ /* 0x000fe40000800000 */
[----:B-1----:R-:W-:Y:S02]  /*6a50*/  SHF.R.U32.HI R124, RZ, 0x6, R11 ;  /* 0x00000006ff7c7819 */ /* 0x002fe4000001160b */
[----:B------:R-:W-:-:S02]  /*6a60*/  SEL R11, R25, RZ, P0 ;  /* 0x000000ff190b7207 */ /* 0x000fc40000000000 */
[----:B------:R-:W-:Y:S02]  /*6a70*/  SGXT.U32 R124, R124, 0x1 ;  /* 0x000000017c7c781a */ /* 0x000fe40000000000 */
[----:B------:R-:W-:Y:S02]  /*6a80*/  SEL R252, R252, RZ, P0 ;  /* 0x000000fffcfc7207 */ /* 0x000fe40000000000 */
[----:B------:R-:W-:Y:S02]  /*6a90*/  LOP3.LUT R124, R124, 0xc, RZ, 0xfc, !PT ;  /* 0x0000000c7c7c7812 */ /* 0x000fe400078efcff */
[----:B------:R-:W-:Y:S02]  /*6aa0*/  SEL R9, RZ, 0x4, P2 ;  /* 0x00000004ff097807 */ /* 0x000fe40001000000 */
[----:B------:R-:W-:Y:S02]  /*6ab0*/  ISETP.GE.AND P1, PT, R124, R225, PT ;  /* 0x000000e17c00720c */ /* 0x000fe40003f26270 */
[----:B------:R-:W1:Y:S01]  /*6ac0*/  S2R R124, SR_TID.X ;  /* 0x00000000007c7919 */ /* 0x000e620000002100 */
[----:B------:R-:W-:-:S02]  /*6ad0*/  ISETP.NE.U32.AND P2, PT, R252, RZ, PT ;  /* 0x000000fffc00720c */ /* 0x000fc40003f45070 */
[----:B------:R-:W-:Y:S02]  /*6ae0*/  SEL R25, RZ, 0x4, P1 ;  /* 0x00000004ff197807 */ /* 0x000fe40000800000 */
[----:B------:R-:W-:Y:S02]  /*6af0*/  ISETP.GE.AND P1, PT, R5, R225, PT ;  /* 0x000000e10500720c */ /* 0x000fe40003f26270 */
[----:B------:R-:W-:Y:S02]  /*6b00*/  SEL R5, R28, RZ, P0 ;  /* 0x000000ff1c057207 */ /* 0x000fe40000000000 */
[----:B------:R-:W-:Y:S02]  /*6b10*/  SEL R27, RZ, 0x4, P1 ;  /* 0x00000004ff1b7807 */ /* 0x000fe40000800000 */
[----:B------:R-:W-:Y:S02]  /*6b20*/  SEL R252, R10, RZ, P0 ;  /* 0x000000ff0afc7207 */ /* 0x000fe40000000000 */
[----:B------:R-:W-:-:S02]  /*6b30*/  SEL R10, R9, RZ, P0 ;  /* 0x000000ff090a7207 */ /* 0x000fc40000000000 */
[----:B------:R-:W-:Y:S02]  /*6b40*/  SEL R9, R8, RZ, P0 ;  /* 0x000000ff08097207 */ /* 0x000fe40000000000 */
[----:B------:R-:W-:Y:S02]  /*6b50*/  SEL R8, R7, RZ, P0 ;  /* 0x000000ff07087207 */ /* 0x000fe40000000000 */
[----:B------:R-:W-:Y:S02]  /*6b60*/  SEL R7, R25, RZ, P0 ;  /* 0x000000ff19077207 */ /* 0x000fe40000000000 */
[----:B------:R-:W-:Y:S02]  /*6b70*/  SEL R27, R27, RZ, P0 ;  /* 0x000000ff1b1b7207 */ /* 0x000fe40000000000 */
[----:B------:R-:W-:Y:S02]  /*6b80*/  SEL R26, R26, RZ, P0 ;  /* 0x000000ff1a1a7207 */ /* 0x000fe40000000000 */
[----:B------:R-:W-:Y:S01]  /*6b90*/  @P5 LOP3.LUT R224, R224, 0x20000, RZ, 0xfc, !PT ;  /* 0x00020000e0e05812 */ /* 0x000fe200078efcff */
[----:B------:R2:W-:Y:S01]  /*6ba0*/  STL [R1+0x14], R27 ;  /* 0x0000141b01007387 */ /* 0x0005e20000100800 */
[----:B------:R-:W-:-:S02]  /*6bb0*/  ISETP.NE.U32.AND P3, PT, R26, RZ, PT ;  /* 0x000000ff1a00720c */ /* 0x000fc40003f65070 */
[----:B------:R-:W-:Y:S02]  /*6bc0*/  ISETP.NE.U32.AND P5, PT, R2, RZ, PT ;  /* 0x000000ff0200720c */ /* 0x000fe40003fa5070 */
[----:B------:R-:W3:Y:S01]  /*6bd0*/  S2R R2, SR_TID.X ;  /* 0x0000000000027919 */ /* 0x000ee20000002100 */
[----:B-1----:R-:W-:Y:S02]  /*6be0*/  SHF.R.U32.HI R124, RZ, 0x6, R124 ;  /* 0x00000006ff7c7819 */ /* 0x002fe4000001167c */
[----:B------:R-:W-:Y:S02]  /*6bf0*/  SEL R251, R251, RZ, P0 ;  /* 0x000000fffbfb7207 */ /* 0x000fe40000000000 */
[----:B------:R-:W-:Y:S02]  /*6c00*/  SGXT.U32 R124, R124, 0x1 ;  /* 0x000000017c7c781a */ /* 0x000fe40000000000 */
[----:B--2---:R-:W-:Y:S02]  /*6c10*/  LOP3.LUT R27, R4, 0x20, RZ, 0x3c, !PT ;  /* 0x00000020041b7812 */ /* 0x004fe400078e3cff */
[----:B------:R-:W-:-:S02]  /*6c20*/  LOP3.LUT R124, R124, 0x10, RZ, 0xfc, !PT ;  /* 0x000000107c7c7812 */ /* 0x000fc400078efcff */
[----:B------:R-:W-:Y:S01]  /*6c30*/  ISETP.NE.U32.AND P4, PT, R251, RZ, PT ;  /* 0x000000fffb00720c */ /* 0x000fe20003f85070 */
[----:B------:R-:W-:Y:S01]  /*6c40*/  VIADD R26, R27, UR33 ;  /* 0x000000211b1a7c36 */ /* 0x000fe20008000000 */
[-C--:B------:R-:W-:Y:S02]  /*6c50*/  ISETP.GE.AND P1, PT, R124, R225.reuse, PT ;  /* 0x000000e17c00720c */ /* 0x080fe40003f26270 */
[----:B------:R-:W1:Y:S01]  /*6c60*/  S2R R124, SR_TID.X ;  /* 0x00000000007c7919 */ /* 0x000e620000002100 */
[----:B------:R-:W-:Y:S02]  /*6c70*/  LOP3.LUT R27, R4, 0x40, RZ, 0x3c, !PT ;  /* 0x00000040041b7812 */ /* 0x000fe400078e3cff */
[----:B------:R-:W-:Y:S02]  /*6c80*/  SEL R28, RZ, 0x4, P1 ;  /* 0x00000004ff1c7807 */ /* 0x000fe40000800000 */
[----:B------:R-:W-:Y:S01]  /*6c90*/  ISETP.GE.AND P1, PT, R0, R225, PT ;  /* 0x000000e10000720c */ /* 0x000fe20003f26270 */
[----:B------:R-:W-:Y:S01]  /*6ca0*/  VIADD R27, R27, UR33 ;  /* 0x000000211b1b7c36 */ /* 0x000fe20008000000 */
[----:B------:R-:W-:-:S02]  /*6cb0*/  SEL R25, R28, RZ, P0 ;  /* 0x000000ff1c197207 */ /* 0x000fc40000000000 */
[----:B------:R-:W-:Y:S02]  /*6cc0*/  LOP3.LUT R28, R4, 0x60, RZ, 0x3c, !PT ;  /* 0x00000060041c7812 */ /* 0x000fe400078e3cff */
[----:B------:R-:W-:Y:S01]  /*6cd0*/  SEL R0, RZ, 0x4, P1 ;  /* 0x00000004ff007807 */ /* 0x000fe20000800000 */
[----:B------:R2:W-:Y:S01]  /*6ce0*/  STL [R1+0x24], R25 ;  /* 0x0000241901007387 */ /* 0x0005e20000100800 */
[----:B------:R-:W-:Y:S01]  /*6cf0*/  ISETP.NE.U32.AND P1, PT, R252, RZ, PT ;  /* 0x000000fffc00720c */ /* 0x000fe20003f25070 */
[----:B------:R-:W-:Y:S01]  /*6d00*/  VIADD R28, R28, UR33 ;  /* 0x000000211c1c7c36 */ /* 0x000fe20008000000 */
[----:B------:R-:W-:Y:S02]  /*6d10*/  SEL R0, R0, RZ, P0 ;  /* 0x000000ff00007207 */ /* 0x000fe40000000000 */
[----:B---3--:R-:W-:-:S04]  /*6d20*/  SHF.R.U32.HI R2, RZ, 0x6, R2 ;  /* 0x00000006ff027819 */ /* 0x008fc80000011602 */
[----:B------:R-:W-:Y:S01]  /*6d30*/  SGXT.U32 R2, R2, 0x1 ;  /* 0x000000010202781a */ /* 0x000fe20000000000 */
[----:B--2---:R-:W-:-:S03]  /*6d40*/  VIADD R25, R4, UR33 ;  /* 0x0000002104197c36 */ /* 0x004fc60008000000 */
[----:B------:R-:W-:Y:S02]  /*6d50*/  LOP3.LUT R2, R2, 0x32, RZ, 0xfc, !PT ;  /* 0x0000003202027812 */ /* 0x000fe400078efcff */
[----:B------:R-:W-:Y:S04]  /*6d60*/  LDGSTS.E [R25], desc[UR42][R92.64], P6 ;  /* 0x000000005c197fae */ /* 0x000fe8000b1a102a */
[----:B------:R-:W-:Y:S01]  /*6d70*/  LDGSTS.E [R25+0x400], desc[UR42][R84.64], P6 ;  /* 0x0040000054197fae */ /* 0x000fe2000b1a102a */
[----:B-1----:R-:W-:-:S03]  /*6d80*/  SHF.R.U32.HI R124, RZ, 0x6, R124 ;  /* 0x00000006ff7c7819 */ /* 0x002fc6000001167c */
[----:B------:R-:W-:Y:S01]  /*6d90*/  LDGSTS.E [R25+0x800], desc[UR42][R76.64], P6 ;  /* 0x008000004c197fae */ /* 0x000fe2000b1a102a */
[----:B------:R-:W-:-:S03]  /*6da0*/  SGXT.U32 R124, R124, 0x1 ;  /* 0x000000017c7c781a */ /* 0x000fc60000000000 */
[----:B------:R-:W-:Y:S01]  /*6db0*/  LDGSTS.E [R25+0xc00], desc[UR42][R68.64], P6 ;  /* 0x00c0000044197fae */ /* 0x000fe2000b1a102a */
[----:B------:R-:W-:-:S03]  /*6dc0*/  LOP3.LUT R124, R124, 0x30, RZ, 0xfc, !PT ;  /* 0x000000307c7c7812 */ /* 0x000fc600078efcff */
[----:B------:R-:W-:Y:S04]  /*6dd0*/  LDGSTS.E [R25+0x1000], desc[UR42][R60.64], P6 ;  /* 0x010000003c197fae */ /* 0x000fe8000b1a102a */
        /* <DEDUP_REMOVED lines=58> */
[----:B------:R-:W-:Y:S01]  /*7180*/  LDGSTS.E [R28+0x3f00], desc[UR42][R218.64], P6 ;  /* 0x03f00000da1c7fae */ /* 0x000fe2000b1a102a */
[----:B------:R-:W-:Y:S01]  /*7190*/  ISETP.GE.AND P6, PT, R124, R225, PT ;  /* 0x000000e17c00720c */ /* 0x000fe20003fc6270 */
[----:B------:R-:W-:-:S02]  /*71a0*/  VIADD R124, R3, UR33 ;  /* 0x00000021037c7c36 */ /* 0x000fc40008000000 */
[----:B------:R-:W0:Y:S01]  /*71b0*/  LDGDEPBAR ;  /* 0x00000000000079af */ /* 0x000e220000000000 */
[----:B------:R-:W-:Y:S01]  /*71c0*/  SEL R251, RZ, 0x4, P6 ;  /* 0x00000004fffb7807 */ /* 0x000fe20003000000 */
[----:B------:R-:W-:Y:S01]  /*71d0*/  BAR.SYNC.DEFER_BLOCKING 0x0 ;  /* 0x0000000000007b1d */ /* 0x000fe20000010000 */
[----:B------:R-:W-:Y:S02]  /*71e0*/  ISETP.GE.AND P6, PT, R2, R225, PT ;  /* 0x000000e10200720c */ /* 0x000fe40003fc6270 */
[----:B------:R-:W-:-:S03]  /*71f0*/  SEL R251, R251, RZ, P0 ;  /* 0x000000fffbfb7207 */ /* 0x000fc60000000000 */
[----:B------:R-:W1:Y:S01]  /*7200*/  S2R R2, SR_TID.X ;  /* 0x0000000000027919 */ /* 0x000e620000002100 */
[----:B------:R-:W-:Y:S01]  /*7210*/  @!PT LDS RZ, [RZ] ;  /* 0x00000000fffff984 */ /* 0x000fe20000000800 */
[----:B------:R-:W-:Y:S01]  /*7220*/  @!PT LDS RZ, [RZ] ;  /* 0x00000000fffff984 */ /* 0x000fe20000000800 */
[----:B------:R-:W-:Y:S01]  /*7230*/  @!PT LDS RZ, [RZ] ;  /* 0x00000000fffff984 */ /* 0x000fe20000000800 */
[----:B------:R-:W-:Y:S01]  /*7240*/  LDGSTS.E [R124+0x1c000], desc[UR42][R220.64], P5 ;  /* 0x1c000000dc7c7fae */ /* 0x000fe2000a9a102a */
[----:B------:R-:W-:-:S03]  /*7250*/  ISETP.NE.U32.AND P5, PT, R13, RZ, PT ;  /* 0x000000ff0d00720c */ /* 0x000fc60003fa5070 */
[----:B------:R-:W5:Y:S04]  /*7260*/  LDL.LU R13, [R1+0x1c4] ;  /* 0x0001c400010d7983 */ /* 0x000f680000300800 */
[----:B------:R2:W-:Y:S06]  /*7270*/  STL [R1], R251 ;  /* 0x000000fb01007387 */ /* 0x0005ec0000100800 */
[----:B------:R-:W-:Y:S01]  /*7280*/  LDGSTS.E [R124+0x1c008], desc[UR42][R156.64], P5 ;  /* 0x1c0080009c7c7fae */ /* 0x000fe2000a9a102a */
[----:B-1----:R-:W-:-:S02]  /*7290*/  SHF.R.U32.HI R2, RZ, 0x6, R2 ;  /* 0x00000006ff027819 */ /* 0x002fc40000011602 */
[----:B--2---:R-:W-:Y:S02]  /*72a0*/  SEL R251, RZ, 0x4, P6 ;  /* 0x00000004fffb7807 */ /* 0x004fe40003000000 */
[----:B------:R-:W-:Y:S02]  /*72b0*/  ISETP.NE.U32.AND P6, PT, R12, RZ, PT ;  /* 0x000000ff0c00720c */ /* 0x000fe40003fc5070 */
[----:B------:R-:W-:Y:S01]  /*72c0*/  SGXT.U32 R2, R2, 0x1 ;  /* 0x000000010202781a */ /* 0x000fe20000000000 */
[----:B------:R-:W5:Y:S01]  /*72d0*/  LDL.LU R12, [R1+0x1c0] ;  /* 0x0001c000010c7983 */ /* 0x000f620000300800 */
[----:B------:R-:W-:Y:S02]  /*72e0*/  SEL R252, R251, RZ, P0 ;  /* 0x000000fffbfc7207 */ /* 0x000fe40000000000 */
[----:B------:R-:W-:Y:S02]  /*72f0*/  LOP3.LUT R2, R2, 0x14, RZ, 0xfc, !PT ;  /* 0x0000001402027812 */ /* 0x000fe400078efcff */
[----:B------:R-:W-:Y:S01]  /*7300*/  LOP3.LUT P5, RZ, R224, 0x20000, RZ, 0xc0, !PT ;  /* 0x00020000e0ff7812 */ /* 0x000fe200078ac0ff */
[----:B------:R1:W-:Y:S04]  /*7310*/  STL [R1+0x4], R252 ;  /* 0x000004fc01007387 */ /* 0x0003e80000100800 */
[----:B------:R-:W-:Y:S01]  /*7320*/  LDGSTS.E [R124+0x1e000], desc[UR42][R126.64], P6 ;  /* 0x1e0000007e7c7fae */ /* 0x000fe2000b1a102a */
[----:B------:R-:W-:-:S02]  /*7330*/  ISETP.GE.AND P6, PT, R2, R225, PT ;  /* 0x000000e10200720c */ /* 0x000fc40003fc6270 */
[----:B------:R-:W2:Y:S02]  /*7340*/  S2R R2, SR_TID.X ;  /* 0x0000000000027919 */ /* 0x000ea40000002100 */
[----:B------:R-:W-:Y:S02]  /*7350*/  SEL R251, RZ, 0x4, P6 ;  /* 0x00000004fffb7807 */ /* 0x000fe40003000000 */
[----:B------:R-:W-:Y:S02]  /*7360*/  ISETP.NE.U32.AND P6, PT, R11, RZ, PT ;  /* 0x000000ff0b00720c */ /* 0x000fe40003fc5070 */
[----:B------:R-:W-:Y:S01]  /*7370*/  SEL R251, R251, RZ, P0 ;  /* 0x000000fffbfb7207 */ /* 0x000fe20000000000 */
[----:B------:R-:W5:Y:S10]  /*7380*/  LDL.LU R11, [R1+0x1bc] ;  /* 0x0001bc00010b7983 */ /* 0x000f740000300800 */
[----:B------:R2:W-:Y:S01]  /*7390*/  LDGSTS.E [R124+0x1e008], desc[UR42][R122.64], P6 ;  /* 0x1e0080007a7c7fae */ /* 0x0005e2000b1a102a */
[----:B------:R-:W-:-:S03]  /*73a0*/  ISETP.NE.U32.AND P6, PT, R251, RZ, PT ;  /* 0x000000fffb00720c */ /* 0x000fc60003fc5070 */
[----:B------:R3:W-:Y:S04]  /*73b0*/  LDGSTS.E [R18+0x1c000], desc[UR42][R154.64], P5 ;  /* 0x1c0000009a127fae */ /* 0x0007e8000a9a102a */
[----:B------:R3:W-:Y:S04]  /*73c0*/  LDGSTS.E [R18+0x1c008], desc[UR42][R152.64], P2 ;  /* 0x1c00800098127fae */ /* 0x0007e800091a102a */
[----:B------:R3:W-:Y:S01]  /*73d0*/  LDGSTS.E [R18+0x1e000], desc[UR42][R120.64], P4 ;  /* 0x1e00000078127fae */ /* 0x0007e2000a1a102a */
[----:B--2---:R-:W-:-:S03]  /*73e0*/  SHF.R.U32.HI R124, RZ, 0x6, R2 ;  /* 0x00000006ff7c7819 */ /* 0x004fc60000011602 */
[----:B------:R3:W-:Y:S01]  /*73f0*/  LDGSTS.E [R18+0x1e008], desc[UR42][R118.64], P1 ;  /* 0x1e00800076127fae */ /* 0x0007e200089a102a */
[----:B------:R-:W-:-:S03]  /*7400*/  SGXT.U32 R124, R124, 0x1 ;  /* 0x000000017c7c781a */ /* 0x000fc60000000000 */
[----:B------:R3:W-:Y:S01]  /*7410*/  LDGSTS.E [R19+0x1c000], desc[UR42][R150.64], P3 ;  /* 0x1c00000096137fae */ /* 0x0007e200099a102a */
[----:B------:R-:W-:-:S04]  /*7420*/  LOP3.LUT R124, R124, 0x16, RZ, 0xfc, !PT ;  /* 0x000000167c7c7812 */ /* 0x000fc800078efcff */
[----:B------:R-:W-:Y:S02]  /*7430*/  ISETP.GE.AND P5, PT, R124, R225, PT ;  /* 0x000000e17c00720c */ /* 0x000fe40003fa6270 */
[----:B------:R-:W-:Y:S02]  /*7440*/  SHF.R.U32.HI R124, RZ, 0x6, R2 ;  /* 0x00000006ff7c7819 */ /* 0x000fe40000011602 */
[----:B------:R-:W-:Y:S02]  /*7450*/  SEL R251, RZ, 0x4, P5 ;  /* 0x00000004fffb7807 */ /* 0x000fe40002800000 */
[----:B------:R-:W-:Y:S02]  /*7460*/  SGXT.U32 R124, R124, 0x1 ;  /* 0x000000017c7c781a */ /* 0x000fe40000000000 */
[----:B------:R-:W-:Y:S02]  /*7470*/  SEL R2, R251, RZ, P0 ;  /* 0x000000fffb027207 */ /* 0x000fe40000000000 */
[----:B------:R-:W-:-:S04]  /*7480*/  LOP3.LUT R124, R124, 0x34, RZ, 0xfc, !PT ;  /* 0x000000347c7c7812 */ /* 0x000fc800078efcff */
[----:B------:R-:W-:Y:S02]  /*7490*/  ISETP.GE.AND P2, PT, R124, R225, PT ;  /* 0x000000e17c00720c */ /* 0x000fe40003f46270 */
[----:B------:R-:W2:Y:S02]  /*74a0*/  S2R R124, SR_TID.X ;  /* 0x00000000007c7919 */ /* 0x000ea40000002100 */
[----:B------:R-:W-:Y:S02]  /*74b0*/  SEL R251, RZ, 0x4, P2 ;  /* 0x00000004fffb7807 */ /* 0x000fe40001000000 */
[----:B------:R-:W-:Y:S02]  /*74c0*/  ISETP.NE.U32.AND P2, PT, R10, RZ, PT ;  /* 0x000000ff0a00720c */ /* 0x000fe40003f45070 */
[----:B------:R-:W-:Y:S01]  /*74d0*/  ISETP.NE.U32.AND P4, PT, R9, RZ, PT ;  /* 0x000000ff0900720c */ /* 0x000fe20003f85070 */
[----:B------:R3:W5:Y:S01]  /*74e0*/  LDL.LU R10, [R1+0x1b8] ;  /* 0x0001b800010a7983 */ /* 0x0007620000300800 */
[----:B------:R-:W-:-:S03]  /*74f0*/  SEL R251, R251, RZ, P0 ;  /* 0x000000fffbfb7207 */ /* 0x000fc60000000000 */
[----:B------:R3:W5:Y:S01]  /*7500*/  LDL.LU R9, [R1+0x1b4] ;  /* 0x0001b40001097983 */ /* 0x0007620000300800 */
[----:B------:R-:W-:-:S05]  /*7510*/  ISETP.NE.U32.AND P5, PT, R251, RZ, PT ;  /* 0x000000fffb00720c */ /* 0x000fca0003fa5070 */
[----:B------:R3:W-:Y:S01]  /*7520*/  LDGSTS.E [R19+0x1c008], desc[UR42][R148.64], P2 ;  /* 0x1c00800094137fae */ /* 0x0007e200091a102a */
[----:B--2---:R-:W-:-:S03]  /*7530*/  SHF.R.U32.HI R124, RZ, 0x6, R124 ;  /* 0x00000006ff7c7819 */ /* 0x004fc6000001167c */
[----:B------:R3:W-:Y:S01]  /*7540*/  LDGSTS.E [R19+0x1e000], desc[UR42][R116.64], P4 ;  /* 0x1e00000074137fae */ /* 0x0007e2000a1a102a */
[----:B------:R-:W-:-:S04]  /*7550*/  SGXT.U32 R124, R124, 0x1 ;  /* 0x000000017c7c781a */ /* 0x000fc80000000000 */
[----:B------:R-:W-:-:S04]  /*7560*/  LOP3.LUT R124, R124, 0x36, RZ, 0xfc, !PT ;  /* 0x000000367c7c7812 */ /* 0x000fc800078efcff */
[----:B------:R-:W-:Y:S02]  /*7570*/  ISETP.GE.AND P1, PT, R124, R225, PT ;  /* 0x000000e17c00720c */ /* 0x000fe40003f26270 */
[----:B------:R-:W1:Y:S01]  /*7580*/  S2R R124, SR_TID.X ;  /* 0x00000000007c7919 */ /* 0x000e620000002100 */
[----:B------:R-:W-:Y:S02]  /*7590*/  ISETP.NE.U32.AND P2, PT, R8, RZ, PT ;  /* 0x000000ff0800720c */ /* 0x000fe40003f45070 */
[----:B------:R-:W-:Y:S01]  /*75a0*/  SEL R251, RZ, 0x4, P1 ;  /* 0x00000004fffb7807 */ /* 0x000fe20000800000 */
[----:B------:R3:W5:Y:S01]  /*75b0*/  LDL.LU R8, [R1+0x1b0] ;  /* 0x0001b00001087983 */ /* 0x0007620000300800 */
[----:B------:R-:W-:-:S03]  /*75c0*/  ISETP.NE.U32.AND P4, PT, R7, RZ, PT ;  /* 0x000000ff0700720c */ /* 0x000fc60003f85070 */
[----:B------:R3:W5:Y:S06]  /*75d0*/  LDL.LU R7, [R1+0x1ac] ;  /* 0x0001ac0001077983 */ /* 0x00076c0000300800 */
[----:B------:R3:W-:Y:S04]  /*75e0*/  LDGSTS.E [R19+0x1e008], desc[UR42][R114.64], P2 ;  /* 0x1e00800072137fae */ /* 0x0007e800091a102a */
[----:B------:R3:W-:Y:S01]  /*75f0*/  LDGSTS.E [R20+0x1c000], desc[UR42][R146.64], P4 ;  /* 0x1c00000092147fae */ /* 0x0007e2000a1a102a */
[----:B-1----:R-:W-:-:S04]  /*7600*/  SHF.R.U32.HI R252, RZ, 0x6, R124 ;  /* 0x00000006fffc7819 */ /* 0x002fc8000001167c */
[----:B------:R-:W-:-:S04]  /*7610*/  SGXT.U32 R252, R252, 0x1 ;  /* 0x00000001fcfc781a */ /* 0x000fc80000000000 */
[----:B------:R-:W-:-:S04]  /*7620*/  LOP3.LUT R252, R252, 0x18, RZ, 0xfc, !PT ;  /* 0x00000018fcfc7812 */ /* 0x000fc800078efcff */
[----:B------:R-:W-:Y:S02]  /*7630*/  ISETP.GE.AND P1, PT, R252, R225, PT ;  /* 0x000000e1fc00720c */ /* 0x000fe40003f26270 */
[----:B------:R-:W2:Y:S01]  /*7640*/  LDL.LU R225, [R1+0x14] ;  /* 0x0000140001e17983 */ /* 0x000ea20000300800 */
[----:B------:R-:W1:Y:S01]  /*7650*/  S2R R252, SR_TID.X ;  /* 0x0000000000fc7919 */ /* 0x000e620000002100 */
[----:B------:R-:W-:Y:S02]  /*7660*/  SEL R124, R251, RZ, P0 ;  /* 0x000000fffb7c7207 */ /* 0x000fe40000000000 */
[----:B------:R-:W-:Y:S02]  /*7670*/  SEL R251, RZ, 0x4, P1 ;  /* 0x00000004fffb7807 */ /* 0x000fe40000800000 */
[----:B------:R-:W-:Y:S02]  /*7680*/  ISETP.NE.U32.AND P2, PT, R6, RZ, PT ;  /* 0x000000ff0600720c */ /* 0x000fe40003f45070 */
[----:B------:R3:W5:Y:S11]  /*7690*/  LDL.LU R6, [R1+0x1a8] ;  /* 0x0001a80001067983 */ /* 0x0007760000300800 */
[----:B------:R3:W-:Y:S01]  /*76a0*/  LDGSTS.E [R20+0x1c008], desc[UR42][R144.64], P2 ;  /* 0x1c00800090147fae */ /* 0x0007e200091a102a */
[----:B-1----:R-:W-:-:S04]  /*76b0*/  SHF.R.U32.HI R252, RZ, 0x6, R252 ;  /* 0x00000006fffc7819 */ /* 0x002fc800000116fc */
[----:B------:R-:W-:-:S04]  /*76c0*/  SGXT.U32 R252, R252, 0x1 ;  /* 0x00000001fcfc781a */ /* 0x000fc80000000000 */
[----:B------:R-:W-:Y:S02]  /*76d0*/  LOP3.LUT R252, R252, 0x1a, RZ, 0xfc, !PT ;  /* 0x0000001afcfc7812 */ /* 0x000fe400078efcff */
[----:B--2---:R-:W-:Y:S02]  /*76e0*/  ISETP.NE.U32.AND P4, PT, R225, RZ, PT ;  /* 0x000000ffe100720c */ /* 0x004fe40003f85070 */
[----:B------:R-:W1:Y:S11]  /*76f0*/  LDC R225, c[0x0][0x3a0] ;  /* 0x0000e800ffe17b82 */ /* 0x000e760000000800 */
[----:B------:R3:W-:Y:S01]  /*7700*/  LDGSTS.E [R20+0x1e000], desc[UR42][R112.64], P4 ;  /* 0x1e00000070147fae */ /* 0x0007e2000a1a102a */
[----:B-1----:R-:W-:-:S05]  /*7710*/  VIADD R225, R225, 0xffffffc0 ;  /* 0xffffffc0e1e17836 */ /* 0x002fca0000000000 */
[----:B------:R-:W-:Y:S02]  /*7720*/  ISETP.GE.AND P1, PT, R252, R225, PT ;  /* 0x000000e1fc00720c */ /* 0x000fe40003f26270 */
[----:B------:R-:W2:Y:S02]  /*7730*/  LDL.LU R225, [R1+0x24] ;  /* 0x0000240001e17983 */ /* 0x000ea40000300800 */
[----:B------:R-:W-:-:S04]  /*7740*/  SEL R252, RZ, 0x4, P1 ;  /* 0x00000004fffc7807 */ /* 0x000fc80000800000 */
[----:B------:R-:W-:-:S04]  /*7750*/  SEL R252, R252, RZ, P0 ;  /* 0x000000fffcfc7207 */ /* 0x000fc80000000000 */
[----:B------:R-:W-:Y:S02]  /*7760*/  ISETP.NE.U32.AND P4, PT, R252, RZ, PT ;  /* 0x000000fffc00720c */ /* 0x000fe40003f85070 */
[----:B------:R-:W1:Y:S01]  /*7770*/  S2R R252, SR_TID.X ;  /* 0x0000000000fc7919 */ /* 0x000e620000002100 */
        /* <DEDUP_REMOVED lines=11> */
[----:B------:R-:W2:Y:S02]  /*7830*/  LDL.LU R225, [R1] ;  /* 0x0000000001e17983 */ /* 0x000ea40000300800 */
[----:B------:R-:W-:-:S04]  /*7840*/  SEL R252, RZ, 0x4, P1 ;  /* 0x00000004fffc7807 */ /* 0x000fc80000800000 */
[----:B------:R-:W-:-:S04]  /*7850*/  SEL R252, R252, RZ, P0 ;  /* 0x000000fffcfc7207 */ /* 0x000fc80000000000 */
[----:B------:R-:W-:Y:S02]  /*7860*/  ISETP.NE.U32.AND P2, PT, R252, RZ, PT ;  /* 0x000000fffc00720c */ /* 0x000fe40003f45070 */
[----:B------:R-:W1:Y:S01]  /*7870*/  S2R R252, SR_TID.X ;  /* 0x0000000000fc7919 */ /* 0x000e620000002100 */
[----:B------:R-:W-:-:S04]  /*7880*/  LOP3.LUT R224, R224, 0xfffeffff, RZ, 0xc0, !PT ;  /* 0xfffeffffe0e07812 */ /* 0x000fc800078ec0ff */
[----:B------:R-:W-:Y:S02]  /*7890*/  @P4 LOP3.LUT R224, R224, 0x10000, RZ, 0xfc, !PT ;  /* 0x00010000e0e04812 */ /* 0x000fe400078efcff */
        /* <DEDUP_REMOVED lines=15> */
[----:B------:R-:W1:Y:S02]  /*7990*/  S2R R252, SR_TID.X ;  /* 0x0000000000fc7919 */ /* 0x000e640000002100 */
[----:B-1----:R-:W-:-:S04]  /*79a0*/  SHF.R.U32.HI R252, RZ, 0x6, R252 ;  /* 0x00000006fffc7819 */ /* 0x002fc800000116fc */
[----:B------:R-:W-:-:S04]  /*79b0*/  SGXT.U32 R252, R252, 0x1 ;  /* 0x00000001fcfc781a */ /* 0x000fc80000000000 */
[----:B------:R-:W-:Y:S02]  /*79c0*/  LOP3.LUT R252, R252, 0x1c, RZ, 0xfc, !PT ;  /* 0x0000001cfcfc7812 */ /* 0x000fe400078efcff */
[----:B------:R-:W-:Y:S01]  /*79d0*/  SEL R251, R251, RZ, P0 ;  /* 0x000000fffbfb7207 */ /* 0x000fe20000000000 */
[----:B------:R-:W-:Y:S02]  /*79e0*/  USHF.L.U32 UR14, UR17, 0x6, URZ ;  /* 0x00000006110e7899 */ /* 0x000fe400080006ff */
[----:B------:R-:W-:Y:S01]  /*79f0*/  USHF.R.S32.HI UR10, URZ, 0x1f, UR11 ;  /* 0x0000001fff0a7899 */ /* 0x000fe2000801140b */
[----:B--2---:R-:W-:Y:S02]  /*7a00*/  ISETP.NE.U32.AND P4, PT, R225, RZ, PT ;  /* 0x000000ffe100720c */ /* 0x004fe40003f85070 */
[----:B------:R-:W1:Y:S11]  /*7a10*/  LDC R225, c[0x0][0x3a0] ;  /* 0x0000e800ffe17b82 */ /* 0x000e760000000800 */
[----:B------:R3:W-:Y:S01]  /*7a20*/  LDGSTS.E [R21+0x1e008], desc[UR42][R106.64], P4 ;  /* 0x1e0080006a157fae */ /* 0x0007e2000a1a102a */
[----:B-1----:R-:W-:Y:S01]  /*7a30*/  VIADD R225, R225, 0xffffffc0 ;  /* 0xffffffc0e1e17836 */ /* 0x002fe20000000000 */
[----:B------:R-:W-:-:S02]  /*7a40*/  ISETP.NE.U32.AND P4, PT, R2, RZ, PT ;  /* 0x000000ff0200720c */ /* 0x000fc40003f85070 */
[----:B------:R3:W-:Y:S02]  /*7a50*/  LDGSTS.E [R22+0x1c000], desc[UR42][R138.64], P6 ;  /* 0x1c0000008a167fae */ /* 0x0007e4000b1a102a */
[----:B------:R-:W-:-:S04]  /*7a60*/  ISETP.GE.AND P3, PT, R252, R225, PT ;  /* 0x000000e1fc00720c */ /* 0x000fc80003f66270 */
[----:B------:R-:W-:-:S04]  /*7a70*/  SEL R252, RZ, 0x4, P3 ;  /* 0x00000004fffc7807 */ /* 0x000fc80001800000 */
[----:B------:R-:W-:Y:S01]  /*7a80*/  SEL R252, R252, RZ, P0 ;  /* 0x000000fffcfc7207 */ /* 0x000fe20000000000 */
[----:B------:R-:W1:Y:S03]  /*7a90*/  S2R R2, SR_TID.X ;  /* 0x0000000000027919 */ /* 0x000e660000002100 */
[----:B------:R-:W-:Y:S01]  /*7aa0*/  ISETP.NE.U32.AND P3, PT, R252, RZ, PT ;  /* 0x000000fffc00720c */ /* 0x000fe20003f65070 */
[----:B------:R3:W-:Y:S01]  /*7ab0*/  LDGSTS.E [R22+0x1c008], desc[UR42][R136.64], P4 ;  /* 0x1c00800088167fae */ /* 0x0007e2000a1a102a */
[----:B------:R-:W2:Y:S03]  /*7ac0*/  S2R R252, SR_TID.X ;  /* 0x0000000000fc7919 */ /* 0x000ea60000002100 */
[----:B------:R3:W-:Y:S01]  /*7ad0*/  LDGSTS.E [R22+0x1e000], desc[UR42][R104.64], P5 ;  /* 0x1e00000068167fae */ /* 0x0007e2000a9a102a */
[----:B--2---:R-:W-:-:S04]  /*7ae0*/  LEA.HI R252, R252, 0x1e, RZ, 0x1a ;  /* 0x0000001efcfc7811 */ /* 0x004fc800078fd0ff */
[----:B------:R-:W-:Y:S02]  /*7af0*/  ISETP.GE.AND P6, PT, R252, R225, PT ;  /* 0x000000e1fc00720c */ /* 0x000fe40003fc6270 */
[----:B-1----:R-:W-:Y:S02]  /*7b00*/  SHF.R.U32.HI R2, RZ, 0x6, R2 ;  /* 0x00000006ff027819 */ /* 0x002fe40000011602 */
[----:B------:R-:W-:Y:S02]  /*7b10*/  SEL R252, RZ, 0x4, P6 ;  /* 0x00000004fffc7807 */ /* 0x000fe40003000000 */
[----:B------:R-:W-:Y:S02]  /*7b20*/  SGXT.U32 R2, R2, 0x1 ;  /* 0x000000010202781a */ /* 0x000fe40000000000 */
[----:B------:R-:W-:-:S04]  /*7b30*/  SEL R252, R252, RZ, P0 ;  /* 0x000000fffcfc7207 */ /* 0x000fc80000000000 */
[----:B------:R-:W-:Y:S02]  /*7b40*/  ISETP.NE.U32.AND P5, PT, R252, RZ, PT ;  /* 0x000000fffc00720c */ /* 0x000fe40003fa5070 */
[----:B------:R-:W-:-:S04]  /*7b50*/  LOP3.LUT R252, R2, 0x3c, RZ, 0xfc, !PT ;  /* 0x0000003c02fc7812 */ /* 0x000fc800078efcff */
[----:B------:R-:W-:-:S04]  /*7b60*/  ISETP.GE.AND P6, PT, R252, R225, PT ;  /* 0x000000e1fc00720c */ /* 0x000fc80003fc6270 */
[----:B------:R-:W-:Y:S02]  /*7b70*/  SEL R252, RZ, 0x4, P6 ;  /* 0x00000004fffc7807 */ /* 0x000fe40003000000 */
[----:B------:R-:W-:Y:S02]  /*7b80*/  ISETP.NE.U32.AND P6, PT, R251, RZ, PT ;  /* 0x000000fffb00720c */ /* 0x000fe40003fc5070 */
[----:B------:R-:W1:Y:S01]  /*7b90*/  S2R R251, SR_TID.X ;  /* 0x0000000000fb7919 */ /* 0x000e620000002100 */
[----:B------:R-:W-:Y:S02]  /*7ba0*/  ISETP.NE.U32.AND P4, PT, R124, RZ, PT ;  /* 0x000000ff7c00720c */ /* 0x000fe40003f85070 */
[----:B------:R-:W-:Y:S01]  /*7bb0*/  SEL R252, R252, RZ, P0 ;  /* 0x000000fffcfc7207 */ /* 0x000fe20000000000 */
[----:B------:R-:W2:Y:S10]  /*7bc0*/  LDC R124, c[0x0][0x3a0] ;  /* 0x0000e800ff7c7b82 */ /* 0x000eb40000000800 */
[----:B------:R3:W-:Y:S01]  /*7bd0*/  LDGSTS.E [R22+0x1e008], desc[UR42][R102.64], P4 ;  /* 0x1e00800066167fae */ /* 0x0007e2000a1a102a */
[----:B------:R-:W-:-:S03]  /*7be0*/  LOP3.LUT P4, RZ, R224, 0x10000, RZ, 0xc0, !PT ;  /* 0x00010000e0ff7812 */ /* 0x000fc6000788c0ff */
[----:B------:R3:W-:Y:S10]  /*7bf0*/  LDGSTS.E [R23+0x1c000], desc[UR42][R134.64], P6 ;  /* 0x1c00000086177fae */ /* 0x0007f4000b1a102a */
[----:B------:R3:W-:Y:S01]  /*7c00*/  LDGSTS.E [R23+0x1c008], desc[UR42][R132.64], P4 ;  /* 0x1c00800084177fae */ /* 0x0007e2000a1a102a */
[----:B-1----:R-:W-:-:S03]  /*7c10*/  LEA.HI R224, R251, 0x3e, RZ, 0x1a ;  /* 0x0000003efbe07811 */ /* 0x002fc600078fd0ff */
[----:B------:R3:W-:Y:S01]  /*7c20*/  LDGSTS.E [R23+0x1e000], desc[UR42][R100.64], P2 ;  /* 0x1e00000064177fae */ /* 0x0007e200091a102a */
[----:B------:R-:W-:Y:S02]  /*7c30*/  LOP3.LUT R251, R251, 0x3f, RZ, 0xc0, !PT ;  /* 0x0000003ffbfb7812 */ /* 0x000fe400078ec0ff */
[-C--:B------:R-:W-:Y:S01]  /*7c40*/  ISETP.GE.AND P2, PT, R224, R225.reuse, PT ;  /* 0x000000e1e000720c */ /* 0x080fe20003f46270 */
[----:B------:R3:W-:Y:S03]  /*7c50*/  LDGSTS.E [R23+0x1e008], desc[UR42][R98.64], P1 ;  /* 0x1e00800062177fae */ /* 0x0007e600089a102a */
[----:B------:R-:W-:Y:S01]  /*7c60*/  SEL R224, RZ, 0x4, P2 ;  /* 0x00000004ffe07807 */ /* 0x000fe20001000000 */
[----:B------:R3:W-:Y:S01]  /*7c70*/  LDGSTS.E [R24+0x1c000], desc[UR42][R130.64], P3 ;  /* 0x1c00000082187fae */ /* 0x0007e200099a102a */
[----:B------:R-:W-:Y:S02]  /*7c80*/  ISETP.GE.AND P2, PT, R251, R225, PT ;  /* 0x000000e1fb00720c */ /* 0x000fe40003f46270 */
[----:B------:R-:W-:Y:S01]  /*7c90*/  SEL R224, R224, RZ, P0 ;  /* 0x000000ffe0e07207 */ /* 0x000fe20000000000 */
[----:B------:R3:W-:Y:S01]  /*7ca0*/  LDGSTS.E [R24+0x1c008], desc[UR42][R128.64], P5 ;  /* 0x1c00800080187fae */ /* 0x0007e2000a9a102a */
[----:B------:R-:W-:-:S02]  /*7cb0*/  SEL R225, RZ, 0x4, P2 ;  /* 0x00000004ffe17807 */ /* 0x000fc40001000000 */
[----:B------:R-:W-:Y:S02]  /*7cc0*/  ISETP.NE.U32.AND P4, PT, R252, RZ, PT ;  /* 0x000000fffc00720c */ /* 0x000fe40003f85070 */
[----:B------:R-:W-:Y:S02]  /*7cd0*/  SEL R225, R225, RZ, P0 ;  /* 0x000000ffe1e17207 */ /* 0x000fe40000000000 */
[----:B------:R-:W-:Y:S02]  /*7ce0*/  ISETP.NE.U32.AND P2, PT, R224, RZ, PT ;  /* 0x000000ffe000720c */ /* 0x000fe40003f45070 */
[----:B------:R-:W-:Y:S01]  /*7cf0*/  ISETP.NE.U32.AND P0, PT, R225, RZ, PT ;  /* 0x000000ffe100720c */ /* 0x000fe20003f05070 */
[----:B------:R-:W-:-:S04]  /*7d00*/  IMAD.U32 R224, RZ, RZ, UR14 ;  /* 0x0000000effe07e24 */ /* 0x000fc8000f8e00ff */
[C---:B------:R-:W-:Y:S02]  /*7d10*/  IMAD.WIDE R92, R224.reuse, 0x4, R92 ;  /* 0x00000004e05c7825 */ /* 0x040fe400078e025c */
[----:B------:R3:W-:Y:S02]  /*7d20*/  LDGSTS.E [R24+0x1e000], desc[UR42][R96.64], P4 ;  /* 0x1e00000060187fae */ /* 0x0007e4000a1a102a */
[C---:B------:R-:W-:Y:S02]  /*7d30*/  IMAD.WIDE R84, R224.reuse, 0x4, R84 ;  /* 0x00000004e0547825 */ /* 0x040fe400078e0254 */
[----:B------:R3:W-:Y:S02]  /*7d40*/  LDGSTS.E [R24+0x1e008], desc[UR42][R94.64], P2 ;  /* 0x1e0080005e187fae */ /* 0x0007e400091a102a */
[C---:B------:R-:W-:Y:S02]  /*7d50*/  IMAD.WIDE R76, R224.reuse, 0x4, R76 ;  /* 0x00000004e04c7825 */ /* 0x040fe400078e024c */
[----:B------:R-:W0:Y:S02]  /*7d60*/  LDGDEPBAR ;  /* 0x00000000000079af */ /* 0x000e240000000000 */
[----:B------:R-:W-:-:S02]  /*7d70*/  IMAD.WIDE R68, R224, 0x4, R68 ;  /* 0x00000004e0447825 */ /* 0x000fc400078e0244 */
[----:B------:R3:W-:Y:S02]  /*7d80*/  LDGSTS.E [R25+0x8000], desc[UR42][R92.64], P0 ;  /* 0x080000005c197fae */ /* 0x0007e400081a102a */
[C---:B------:R-:W-:Y:S02]  /*7d90*/  IMAD.WIDE R60, R224.reuse, 0x4, R60 ;  /* 0x00000004e03c7825 */ /* 0x040fe400078e023c */
[----:B------:R3:W-:Y:S02]  /*7da0*/  LDGSTS.E [R25+0x8400], desc[UR42][R84.64], P0 ;  /* 0x0840000054197fae */ /* 0x0007e400081a102a */
[C---:B------:R-:W-:Y:S02]  /*7db0*/  IMAD.WIDE R52, R224.reuse, 0x4, R52 ;  /* 0x00000004e0347825 */ /* 0x040fe400078e0234 */
[----:B------:R3:W-:Y:S02]  /*7dc0*/  LDGSTS.E [R25+0x8800], desc[UR42][R76.64], P0 ;  /* 0x088000004c197fae */ /* 0x0007e400081a102a */
        /* <DEDUP_REMOVED lines=116> */
[----:B--2---:R-:W-:Y:S02]  /*8510*/  VIADD R224, R124, 0xffffff80 ;  /* 0xffffff807ce07836 */ /* 0x004fe40000000000 */
[----:B------:R3:W-:Y:S04]  /*8520*/  LDGSTS.E [R28+0xb700], desc[UR42][R164.64], P0 ;  /* 0x0b700000a41c7fae */ /* 0x0007e800081a102a */
[----:B------:R3:W-:Y:S04]  /*8530*/  LDGSTS.E [R28+0xbb00], desc[UR42][R210.64], P0 ;  /* 0x0bb00000d21c7fae */ /* 0x0007e800081a102a */
[----:B------:R3:W-:Y:S04]  /*8540*/  LDGSTS.E [R28+0xbf00], desc[UR42][R218.64], P0 ;  /* 0x0bf00000da1c7fae */ /* 0x0007e800081a102a */
[----:B------:R-:W0:Y:S01]  /*8550*/  LDGDEPBAR ;  /* 0x00000000000079af */ /* 0x000e220000000000 */
[----:B------:R-:W-:Y:S01]  /*8560*/  ISETP.GE.AND P0, PT, R2, R224, PT ;  /* 0x000000e00200720c */ /* 0x000fe20003f06270 */
[----:B------:R-:W-:Y:S01]  /*8570*/  VIADD R251, R124, 0x3f ;  /* 0x0000003f7cfb7836 */ /* 0x000fe20000000000 */
[----:B------:R-:W-:-:S02]  /*8580*/  USHF.L.U32 UR69, UR11, 0x2, URZ ;  /* 0x000000020b457899 */ /* 0x000fc400080006ff */
[----:B------:R-:W-:Y:S02]  /*8590*/  SEL R225, RZ, 0x4, P0 ;  /* 0x00000004ffe17807 */ /* 0x000fe40000000000 */
[----:B------:R-:W-:Y:S01]  /*85a0*/  ISETP.NE.U32.AND P0, PT, RZ, UR7, PT ;  /* 0x00000007ff007c0c */ /* 0x000fe2000bf05070 */
[----:B------:R-:W-:Y:S01]  /*85b0*/  USHF.L.U64.HI UR41, UR11, 0x2, UR10 ;  /* 0x000000020b297899 */ /* 0x000fe2000801020a */
[----:B------:R-:W-:Y:S02]  /*85c0*/  IADD3 R220, P1, PT, R220, UR69, RZ ;  /* 0x00000045dcdc7c10 */ /* 0x000fe4000ff3e0ff */
[----:B------:R-:W-:-:S03]  /*85d0*/  ISETP.LT.OR P2, PT, R251, 0x40, P0 ;  /* 0x00000040fb00780c */ /* 0x000fc60000741670 */
[----:B------:R-:W-:Y:S02]  /*85e0*/  IADD3.X R221, PT, PT, R221, UR41, RZ, P1, !PT ;  /* 0x00000029dddd7c10 */ /* 0x000fe40008ffe4ff */
[----:B------:R-:W-:-:S04]  /*85f0*/  ISETP.GT.AND P1, PT, R251, 0xbf, PT ;  /* 0x000000bffb00780c */ /* 0x000fc80003f24270 */
[----:B------:R-:W-:Y:S01]  /*8600*/  SEL R225, R225, RZ, P1 ;  /* 0x000000ffe1e17207 */ /* 0x000fe20000800000 */
[----:B------:R-:W-:-:S04]  /*8610*/  DEPBAR.LE SB0, 0x2 ;  /* 0x000080800000791a */ /* 0x000fc80000000000 */
[----:B------:R-:W-:Y:S01]  /*8620*/  BAR.SYNC.DEFER_BLOCKING 0x0 ;  /* 0x0000000000007b1d */ /* 0x000fe20000010000 */
[----:B------:R-:W-:-:S05]  /*8630*/  ISETP.NE.U32.AND P3, PT, R225, RZ, PT ;  /* 0x000000ffe100720c */ /* 0x000fca0003f65070 */
[----:B---3--:R-:W-:Y:S08]  /*8640*/  @P2 BRA `(.L_x_6) ;  /* 0x0000000000d82947 */ /* 0x008ff00003800000 */
[----:B------:R-:W-:Y:S02]  /*8650*/  USHF.R.U32.HI UR8, URZ, 0x4, UR33 ;  /* 0x00000004ff087899 */ /* 0x000fe40008011621 */
[----:B------:R-:W-:Y:S02]  /*8660*/  UIADD3 UR5, UPT, UPT, UR33, 0x18000, URZ ;  /* 0x0001800021057890 */ /* 0x000fe4000fffe0ff */
[----:B------:R-:W-:Y:S02]  /*8670*/  USGXT.U32 UR8, UR8, 0xe ;  /* 0x0000000e0808789a */ /* 0x000fe40008000000 */
[----:B------:R-:W-:Y:S02]  /*8680*/  USHF.R.U32.HI UR5, URZ, 0x4, UR5 ;  /* 0x00000004ff057899 */ /* 0x000fe40008011605 */
[----:B------:R-:W-:Y:S02]  /*8690*/  UIADD3 UR26, UP1, UPT, UR8, 0x2, URZ ;  /* 0x00000002081a7890 */ /* 0x000fe4000ff3e0ff */
[----:B------:R-:W-:Y:S01]  /*86a0*/  USGXT.U32 UR12, UR5, 0xe ;  /* 0x0000000e050c789a */ /* 0x000fe20008000000 */
[----:B------:R-:W-:Y:S01]  /*86b0*/  UMOV UR4, URZ ;  /* 0x000000ff00047c82 */ /* 0x000fe20008000000 */
[----:B------:R-:W-:Y:S01]  /*86c0*/  UMOV UR6, URZ ;  /* 0x000000ff00067c82 */ /* 0x000fe20008000000 */
[----:B------:R-:W-:-:S02]  /*86d0*/  UIADD3.X UR27, UPT, UPT, UR4, 0x40004040, URZ, UP1, !UPT ;  /* 0x40004040041b7890 */ /* 0x000fc40008ffe4ff */
[----:B------:R-:W-:Y:S01]  /*86e0*/  UIADD3 UR44, UP1, UPT, UR12, 0x2, URZ ;  /* 0x000000020c2c7890 */ /* 0x000fe2000ff3e0ff */
[----:B------:R-:W-:Y:S01]  /*86f0*/  UMOV UR4, UR40 ;  /* 0x0000002800047c82 */ /* 0x000fe20008000000 */
[----:B------:R-:W-:Y:S02]  /*8700*/  UMOV UR5, URZ ;  /* 0x000000ff00057c82 */ /* 0x000fe40008000000 */
[----:B------:R-:W-:Y:S01]  /*8710*/  UIADD3.X UR45, UPT, UPT, UR6, 0x40004040, URZ, UP1, !UPT ;  /* 0x40004040062d7890 */ /* 0x000fe20008ffe4ff */
[----:B------:R-:W-:Y:S01]  /*8720*/  UMOV UR15, UR4 ;  /* 0x00000004000f7c82 */ /* 0x000fe20008000000 */
[----:B------:R-:W-:Y:S02]  /*8730*/  UIADD3.64 UR6, UPT, UPT, UR26, 0x2, URZ ;  /* 0x000000021a067897 */ /* 0x000fe4000fffe0ff */
[----:B------:R-:W-:Y:S02]  /*8740*/  UIADD3.64 UR4, UPT, UPT, UR44, 0x2, URZ ;  /* 0x000000022c047897 */ /* 0x000fe4000fffe0ff */
[----:B------:R-:W-:-:S02]  /*8750*/  UIADD3.64 UR48, UPT, UPT, UR26, 0x4, URZ ;  /* 0x000000041a307897 */ /* 0x000fc4000fffe0ff */
[----:B------:R-:W-:Y:S02]  /*8760*/  UIADD3.64 UR46, UPT, UPT, UR44, 0x4, URZ ;  /* 0x000000042c2e7897 */ /* 0x000fe4000fffe0ff */
[----:B------:R-:W-:Y:S02]  /*8770*/  UIADD3.64 UR52, UPT, UPT, UR26, 0x3fe, URZ ;  /* 0x000003fe1a347897 */ /* 0x000fe4000fffe0ff */
[----:B------:R-:W-:Y:S02]  /*8780*/  UIADD3.64 UR50, UPT, UPT, UR44, 0x1fe, URZ ;  /* 0x000001fe2c327897 */ /* 0x000fe4000fffe0ff */
[----:B------:R-:W-:Y:S02]  /*8790*/  UIADD3.64 UR56, UPT, UPT, UR26, 0x400, URZ ;  /* 0x000004001a387897 */ /* 0x000fe4000fffe0ff */
[----:B------:R-:W-:Y:S02]  /*87a0*/  UIADD3.64 UR54, UPT, UPT, UR44, 0x200, URZ ;  /* 0x000002002c367897 */ /* 0x000fe4000fffe0ff */
[----:B------:R-:W-:-:S02]  /*87b0*/  UIADD3.64 UR60, UPT, UPT, UR26, 0x402, URZ ;  /* 0x000004021a3c7897 */ /* 0x000fc4000fffe0ff */
[----:B------:R-:W-:Y:S01]  /*87c0*/  UIADD3.64 UR58, UPT, UPT, UR44, 0x202, URZ ;  /* 0x000002022c3a7897 */ /* 0x000fe2000fffe0ff */
[----:B------:R-:W-:Y:S01]  /*87d0*/  UMOV UR20, 0x0 ;  /* 0x0000000000147882 */ /* 0x000fe20000000000 */
[----:B------:R-:W-:Y:S01]  /*87e0*/  UMOV UR21, 0x4200910 ;  /* 0x0420091000157882 */ /* 0x000fe20000000000 */
[----:B------:R-:W-:Y:S01]  /*87f0*/  UIADD3.64 UR64, UPT, UPT, UR26, 0x404, URZ ;  /* 0x000004041a407897 */ /* 0x000fe2000fffe0ff */
[----:B------:R-:W-:Y:S01]  /*8800*/  UMOV UR9, 0x40004040 ;  /* 0x4000404000097882 */ /* 0x000fe20000000000 */
[----:B------:R-:W-:Y:S01]  /*8810*/  UIADD3.64 UR62, UPT, UPT, UR44, 0x204, URZ ;  /* 0x000002042c3e7897 */ /* 0x000fe2000fffe0ff */
[----:B------:R-:W-:Y:S01]  /*8820*/  UMOV UR13, 0x40004040 ;  /* 0x40004040000d7882 */ /* 0x000fe20000000000 */
[----:B------:R-:W-:Y:S01]  /*8830*/  UMOV UR22, 0x0 ;  /* 0x0000000000167882 */ /* 0x000fe20000000000 */
[----:B------:R-:W-:Y:S01]  /*8840*/  UMOV UR23, 0x4200910 ;  /* 0x0420091000177882 */ /* 0x000fe20000000000 */
[----:B------:R-:W-:Y:S01]  /*8850*/  UMOV UR18, 0x0 ;  /* 0x0000000000127882 */ /* 0x000fe20000000000 */
[----:B------:R-:W-:Y:S01]  /*8860*/  UMOV UR19, 0x4200910 ;  /* 0x0420091000137882 */ /* 0x000fe20000000000 */
[----:B------:R1:W-:Y:S01]  /*8870*/  UTCHMMA gdesc[UR12], gdesc[UR8], tmem[UR32], tmem[UR20], idesc[UR21], !UPT ;  /* 0x00ff14080c0075ea */ /* 0x0003e2000f800020 */
[----:B------:R-:W-:Y:S01]  /*8880*/  UMOV UR28, 0x0 ;  /* 0x00000000001c7882 */ /* 0x000fe20000000000 */
[----:B------:R-:W-:Y:S01]  /*8890*/  UMOV UR29, 0x4200910 ;  /* 0x04200910001d7882 */ /* 0x000fe20000000000 */
[----:B------:R1:W-:Y:S01]  /*88a0*/  UTCHMMA gdesc[UR44], gdesc[UR26], tmem[UR32], tmem[UR22], idesc[UR23], UPT ;  /* 0x00ff161a2c0075ea */ /* 0x0003e2000b800020 */
        /* <DEDUP_REMOVED lines=12> */
[----:B------:R1:W-:Y:S01]  /*8970*/  UTCHMMA gdesc[UR58], gdesc[UR60], tmem[UR32], tmem[UR34], idesc[UR35], UPT ;  /* 0x00ff223c3a0075ea */ /* 0x0003e2000b800020 */
[----:B------:R1:W-:Y:S01]  /*8980*/  UTCHMMA gdesc[UR62], gdesc[UR64], tmem[UR32], tmem[UR38], idesc[UR39], UPT ;  /* 0x00ff26403e0075ea */ /* 0x0003e2000b800020 */
[----:B------:R1:W-:Y:S01]  /*8990*/  UTCBAR [UR15], URZ ;  /* 0x000000ff0f0073e9 */ /* 0x0003e200080000ff */
[----:B------:R-:W-:Y:S01]  /*89a0*/  NOP ;  /* 0x0000000000007918 */ /* 0x000fe20000000000 */
.L_x_6:
[----:B------:R-:W-:Y:S01]  /*89b0*/  BAR.SYNC.DEFER_BLOCKING 0x0 ;  /* 0x0000000000007b1d */ /* 0x000fe20000010000 */
[----:B------:R-:W-:Y:S01]  /*89c0*/  LOP3.LUT R225, R2, 0x2, RZ, 0xfc, !PT ;  /* 0x0000000202e17812 */ /* 0x000fe200078efcff */
[----:B------:R-:W-:Y:S01]  /*89d0*/  VIADD R252, R3, UR33 ;  /* 0x0000002103fc7c36 */ /* 0x000fe20008000000 */
[----:B------:R-:W-:Y:S01]  /*89e0*/  IADD3 R126, P4, PT, R126, UR69, RZ ;  /* 0x000000457e7e7c10 */ /* 0x000fe2000ff9e0ff */
[----:B-1----:R-:W-:Y:S01]  /*89f0*/  USHF.R.S32.HI UR12, URZ, 0x1f, UR14 ;  /* 0x0000001fff0c7899 */ /* 0x002fe2000801140e */
[----:B------:R-:W-:Y:S01]  /*8a00*/  ISETP.GE.AND P2, PT, R225, R224, PT ;  /* 0x000000e0e100720c */ /* 0x000fe20003f46270 */
[----:B------:R-:W-:Y:S01]  /*8a10*/  USHF.L.U32 UR71, UR14, 0x2, URZ ;  /* 0x000000020e477899 */ /* 0x000fe200080006ff */
[----:B------:R-:W-:Y:S01]  /*8a20*/  LOP3.LUT R225, R2, 0x22, RZ, 0xfc, !PT ;  /* 0x0000002202e17812 */ /* 0x000fe200078efcff */
[----:B------:R-:W-:Y:S01]  /*8a30*/  USHF.L.U64.HI UR72, UR14, 0x2, UR12 ;  /* 0x000000020e487899 */ /* 0x000fe2000801020c */
[----:B------:R-:W-:Y:S01]  /*8a40*/  IADD3.X R127, PT, PT, R127, UR41, RZ, P4, !PT ;  /* 0x000000297f7f7c10 */ /* 0x000fe2000a7fe4ff */
[----:B------:R-:W-:Y:S01]  /*8a50*/  UMOV UR7, URZ ;  /* 0x000000ff00077c82 */ /* 0x000fe20008000000 */
[----:B------:R-:W-:-:S02]  /*8a60*/  IADD3 R122, P4, PT, R122, UR69, RZ ;  /* 0x000000457a7a7c10 */ /* 0x000fc4000ff9e0ff */
[----:B------:R-:W-:Y:S02]  /*8a70*/  IADD3 R112, P5, PT, R112, UR69, RZ ;  /* 0x0000004570707c10 */ /* 0x000fe4000ffbe0ff */
[----:B------:R-:W-:Y:S02]  /*8a80*/  IADD3.X R123, PT, PT, R123, UR41, RZ, P4, !PT ;  /* 0x000000297b7b7c10 */ /* 0x000fe4000a7fe4ff */
[----:B------:R-:W-:Y:S01]  /*8a90*/  IADD3.X R113, PT, PT, R113, UR41, RZ, P5, !PT ;  /* 0x0000002971717c10 */ /* 0x000fe2000affe4ff */
[----:B------:R-:W-:Y:S01]  /*8aa0*/  @!PT LDS RZ, [RZ] ;  /* 0x00000000fffff984 */ /* 0x000fe20000000800 */
[----:B------:R-:W-:Y:S01]  /*8ab0*/  @!PT LDS RZ, [RZ] ;  /* 0x00000000fffff984 */ /* 0x000fe20000000800 */
[----:B------:R-:W-:Y:S01]  /*8ac0*/  @!PT LDS RZ, [RZ] ;  /* 0x00000000fffff984 */ /* 0x000fe20000000800 */
[----:B------:R1:W-:Y:S01]  /*8ad0*/  LDGSTS.E [R252+0x20000], desc[UR42][R220.64], P3 ;  /* 0x20000000dcfc7fae */ /* 0x0003e200099a102a */
[----:B------:R-:W-:-:S04]  /*8ae0*/  IADD3 R156, P3, PT, R156, UR69, RZ ;  /* 0x000000459c9c7c10 */ /* 0x000fc8000ff7e0ff */
[----:B------:R-:W-:Y:S02]  /*8af0*/  IADD3.X R157, PT, PT, R157, UR41, RZ, P3, !PT ;  /* 0x000000299d9d7c10 */ /* 0x000fe40009ffe4ff */
[----:B------:R-:W-:Y:S02]  /*8b00*/  ISETP.GE.AND P3, PT, R225, R224, PT ;  /* 0x000000e0e100720c */ /* 0x000fe40003f66270 */
[C---:B------:R-:W-:Y:S02]  /*8b10*/  LOP3.LUT R225, R2.reuse, 0x6, RZ, 0xfc, !PT ;  /* 0x0000000602e17812 */ /* 0x040fe400078efcff */
[----:B-1----:R-:W-:Y:S01]  /*8b20*/  SEL R220, RZ, 0x4, P2 ;  /* 0x00000004ffdc7807 */ /* 0x002fe20001000000 */
[----:B------:R-:W-:Y:S01]  /*8b30*/  VIADD R221, R3, UR33 ;  /* 0x0000002103dd7c36 */ /* 0x000fe20008000000 */
[----:B------:R-:W-:Y:S02]  /*8b40*/  LOP3.LUT R252, R2, 0x20, RZ, 0xfc, !PT ;  /* 0x0000002002fc7812 */ /* 0x000fe400078efcff */
[----:B------:R-:W-:-:S04]  /*8b50*/  SEL R220, R220, RZ, P1 ;  /* 0x000000ffdcdc7207 */ /* 0x000fc80000800000 */
[----:B------:R-:W-:-:S13]  /*8b60*/  ISETP.NE.U32.AND P2, PT, R220, RZ, PT ;  /* 0x000000ffdc00720c */ /* 0x000fda0003f45070 */
[----:B------:R1:W-:Y:S01]  /*8b70*/  LDGSTS.E [R221+0x20008], desc[UR42][R156.64], P2 ;  /* 0x200080009cdd7fae */ /* 0x0003e200091a102a */
[----:B------:R-:W-:Y:S02]  /*8b80*/  ISETP.GE.AND P2, PT, R252, R224, PT ;  /* 0x000000e0fc00720c */ /* 0x000fe40003f46270 */
[----:B------:R-:W-:Y:S02]  /*8b90*/  LOP3.LUT R252, R2, 0x4, RZ, 0xfc, !PT ;  /* 0x0000000402fc7812 */ /* 0x000fe400078efcff */
[----:B-1----:R-:W-:Y:S02]  /*8ba0*/  SEL R157, RZ, 0x4, P2 ;  /* 0x00000004ff9d7807 */ /* 0x002fe40001000000 */
[----:B------:R-:W-:Y:S02]  /*8bb0*/  SEL R156, RZ, 0x4, P3 ;  /* 0x00000004ff9c7807 */ /* 0x000fe40001800000 */
[----:B------:R-:W-:Y:S02]  /*8bc0*/  SEL R157, R157, RZ, P1 ;  /* 0x000000ff9d9d7207 */ /* 0x000fe40000800000 */
[----:B------:R-:W-:-:S02]  /*8bd0*/  SEL R156, R156, RZ, P1 ;  /* 0x000000ff9c9c7207 */ /* 0x000fc40000800000 */
[----:B------:R-:W-:Y:S02]  /*8be0*/  ISETP.NE.U32.AND P2, PT, R157, RZ, PT ;  /* 0x000000ff9d00720c */ /* 0x000fe40003f45070 */
[----:B------:R-:W-:-:S11]  /*8bf0*/  ISETP.NE.U32.AND P3, PT, R156, RZ, PT ;  /* 0x000000ff9c00720c */ /* 0x000fd60003f65070 */
[----:B------:R-:W-:Y:S01]  /*8c00*/  LDGSTS.E [R221+0x22000], desc[UR42][R126.64], P2 ;  /* 0x220000007edd7fae */ /* 0x000fe200091a102a */
[-C--:B------:R-:W-:Y:S02]  /*8c10*/  ISETP.GE.AND P2, PT, R252, R224.reuse, PT ;  /* 0x000000e0fc00720c */ /* 0x080fe40003f46270 */
[C---:B------:R-:W-:Y:S01]  /*8c20*/  LOP3.LUT R252, R2.reuse, 0x24, RZ, 0xfc, !PT ;  /* 0x0000002402fc7812 */ /* 0x040fe200078efcff */
[----:B------:R1:W-:Y:S01]  /*8c30*/  LDGSTS.E [R221+0x22008], desc[UR42][R122.64], P3 ;  /* 0x220080007add7fae */ /* 0x0003e200099a102a */
[----:B------:R-:W-:Y:S02]  /*8c40*/  ISETP.GE.AND P3, PT, R225, R224, PT ;  /* 0x000000e0e100720c */ /* 0x000fe40003f66270 */
[----:B------:R-:W-:Y:S02]  /*8c50*/  LOP3.LUT R225, R2, 0x26, RZ, 0xfc, !PT ;  /* 0x0000002602e17812 */ /* 0x000fe400078efcff */
[----:B-1----:R-:W-:Y:S02]  /*8c60*/  SEL R123, RZ, 0x4, P2 ;  /* 0x00000004ff7b7807 */ /* 0x002fe40001000000 */
[----:B------:R-:W-:-:S02]  /*8c70*/  SEL R122, RZ, 0x4, P3 ;  /* 0x00000004ff7a7807 */ /* 0x000fc40001800000 */
[----:B------:R-:W-:Y:S02]  /*8c80*/  SEL R123, R123, RZ, P1 ;  /* 0x000000ff7b7b7207 */ /* 0x000fe40000800000 */
[----:B------:R-:W-:Y:S02]  /*8c90*/  SEL R122, R122, RZ, P1 ;  /* 0x000000ff7a7a7207 */ /* 0x000fe40000800000 */
[----:B------:R-:W-:Y:S02]  /*8ca0*/  ISETP.NE.U32.AND P2, PT, R123, RZ, PT ;  /* 0x000000ff7b00720c */ /* 0x000fe40003f45070 */
[----:B------:R-:W-:Y:S02]  /*8cb0*/  ISETP.NE.U32.AND P3, PT, R122, RZ, PT ;  /* 0x000000ff7a00720c */ /* 0x000fe40003f65070 */
[----:B------:R-:W-:-:S04]  /*8cc0*/  IADD3 R122, P4, PT, R154, UR69, RZ ;  /* 0x000000459a7a7c10 */ /* 0x000fc8000ff9e0ff */
[----:B------:R-:W-:Y:S02]  /*8cd0*/  IADD3.X R123, PT, PT, R155, UR41, RZ, P4, !PT ;  /* 0x000000299b7b7c10 */ /* 0x000fe4000a7fe4ff */
[----:B------:R-:W-:-:S03]  /*8ce0*/  IADD3 R126, P4, PT, R152, UR69, RZ ;  /* 0x00000045987e7c10 */ /* 0x000fc6000ff9e0ff */
[----:B------:R1:W-:Y:S01]  /*8cf0*/  LDGSTS.E [R18+0x20000], desc[UR42][R122.64], P2 ;  /* 0x200000007a127fae */ /* 0x0003e200091a102a */
[----:B------:R-:W-:Y:S02]  /*8d00*/  IADD3.X R127, PT, PT, R153, UR41, RZ, P4, !PT ;  /* 0x00000029997f7c10 */ /* 0x000fe4000a7fe4ff */
[-C--:B------:R-:W-:Y:S02]  /*8d10*/  ISETP.GE.AND P2, PT, R252, R224.reuse, PT ;  /* 0x000000e0fc00720c */ /* 0x080fe40003f46270 */
[----:B------:R-:W-:Y:S01]  /*8d20*/  IADD3 R120, P4, PT, R120, UR69, RZ ;  /* 0x0000004578787c10 */ /* 0x000fe2000ff9e0ff */
[----:B------:R-:W-:Y:S01]  /*8d30*/  LDGSTS.E [R18+0x20008], desc[UR42][R126.64], P3 ;  /* 0x200080007e127fae */ /* 0x000fe200099a102a */
[----:B------:R-:W-:Y:S02]  /*8d40*/  ISETP.GE.AND P3, PT, R225, R224, PT ;  /* 0x000000e0e100720c */ /* 0x000fe40003f66270 */
[----:B------:R-:W-:Y:S02]  /*8d50*/  IADD3.X R121, PT, PT, R121, UR41, RZ, P4, !PT ;  /* 0x0000002979797c10 */ /* 0x000fe4000a7fe4ff */
[----:B------:R-:W-:-:S02]  /*8d60*/  IADD3 R118, P4, PT, R118, UR69, RZ ;  /* 0x0000004576767c10 */ /* 0x000fc4000ff9e0ff */
[----:B-1----:R-:W-:Y:S02]  /*8d70*/  SEL R123, RZ, 0x4, P2 ;  /* 0x00000004ff7b7807 */ /* 0x002fe40001000000 */
[----:B------:R-:W-:Y:S02]  /*8d80*/  SEL R122, RZ, 0x4, P3 ;  /* 0x00000004ff7a7807 */ /* 0x000fe40001800000 */
[----:B------:R-:W-:Y:S02]  /*8d90*/  SEL R123, R123, RZ, P1 ;  /* 0x000000ff7b7b7207 */ /* 0x000fe40000800000 */
[----:B------:R-:W-:Y:S02]  /*8da0*/  SEL R122, R122, RZ, P1 ;  /* 0x000000ff7a7a7207 */ /* 0x000fe40000800000 */
[----:B------:R-:W-:Y:S02]  /*8db0*/  ISETP.NE.U32.AND P2, PT, R123, RZ, PT ;  /* 0x000000ff7b00720c */ /* 0x000fe40003f45070 */
[----:B------:R-:W-:-:S02]  /*8dc0*/  ISETP.NE.U32.AND P3, PT, R122, RZ, PT ;  /* 0x000000ff7a00720c */ /* 0x000fc40003f65070 */
[C---:B------:R-:W-:Y:S02]  /*8dd0*/  LOP3.LUT R252, R2.reuse, 0x8, RZ, 0xfc, !PT ;  /* 0x0000000802fc7812 */ /* 0x040fe400078efcff */
[----:B------:R-:W-:Y:S02]  /*8de0*/  IADD3.X R119, PT, PT, R119, UR41, RZ, P4, !PT ;  /* 0x0000002977777c10 */ /* 0x000fe4000a7fe4ff */
[----:B------:R-:W-:-:S05]  /*8df0*/  LOP3.LUT R225, R2, 0xa, RZ, 0xfc, !PT ;  /* 0x0000000a02e17812 */ /* 0x000fca00078efcff */
        /* <DEDUP_REMOVED lines=11> */
[----:B------:R-:W-:Y:S02]  /*8eb0*/  IADD3 R118, P4, PT, R150, UR69, RZ ;  /* 0x0000004596767c10 */ /* 0x000fe4000ff9e0ff */
[----:B------:R-:W-:Y:S02]  /*8ec0*/  ISETP.NE.U32.AND P3, PT, R18, RZ, PT ;  /* 0x000000ff1200720c */ /* 0x000fe40003f65070 */
[----:B------:R-:W-:-:S02]  /*8ed0*/  IADD3.X R119, PT, PT, R151, UR41, RZ, P4, !PT ;  /* 0x0000002997777c10 */ /* 0x000fc4000a7fe4ff */
[----:B------:R-:W-:-:S04]  /*8ee0*/  IADD3 R120, P4, PT, R148, UR69, RZ ;  /* 0x0000004594787c10 */ /* 0x000fc8000ff9e0ff */
[----:B------:R-:W-:Y:S01]  /*8ef0*/  IADD3.X R121, PT, PT, R149, UR41, RZ, P4, !PT ;  /* 0x0000002995797c10 */ /* 0x000fe2000a7fe4ff */
[----:B------:R1:W-:Y:S01]  /*8f00*/  LDGSTS.E [R19+0x20000], desc[UR42][R118.64], P2 ;  /* 0x2000000076137fae */ /* 0x0003e200091a102a */
[-C--:B------:R-:W-:Y:S02]  /*8f10*/  ISETP.GE.AND P2, PT, R252, R224.reuse, PT ;  /* 0x000000e0fc00720c */ /* 0x080fe40003f46270 */
[----:B------:R-:W-:Y:S01]  /*8f20*/  IADD3 R116, P4, PT, R116, UR69, RZ ;  /* 0x0000004574747c10 */ /* 0x000fe2000ff9e0ff */
[----:B------:R-:W2:Y:S03]  /*8f30*/  S2R R252, SR_TID.X ;  /* 0x0000000000fc7919 */ /* 0x000ea60000002100 */
[----:B------:R-:W-:Y:S01]  /*8f40*/  IADD3.X R117, PT, PT, R117, UR41, RZ, P4, !PT ;  /* 0x0000002975757c10 */ /* 0x000fe2000a7fe4ff */
[----:B------:R-:W-:Y:S01]  /*8f50*/  LDGSTS.E [R19+0x20008], desc[UR42][R120.64], P3 ;  /* 0x2000800078137fae */ /* 0x000fe200099a102a */
[----:B------:R-:W-:-:S02]  /*8f60*/  ISETP.GE.AND P3, PT, R225, R224, PT ;  /* 0x000000e0e100720c */ /* 0x000fc40003f66270 */
[----:B------:R-:W-:Y:S02]  /*8f70*/  IADD3 R114, P4, PT, R114, UR69, RZ ;  /* 0x0000004572727c10 */ /* 0x000fe4000ff9e0ff */
[----:B-1----:R-:W-:Y:S02]  /*8f80*/  SEL R118, RZ, 0x4, P2 ;  /* 0x00000004ff767807 */ /* 0x002fe40001000000 */
[----:B------:R-:W-:Y:S02]  /*8f90*/  SEL R18, RZ, 0x4, P3 ;  /* 0x00000004ff127807 */ /* 0x000fe40001800000 */
[----:B------:R-:W-:Y:S02]  /*8fa0*/  SEL R118, R118, RZ, P1 ;  /* 0x000000ff76767207 */ /* 0x000fe40000800000 */
[----:B------:R-:W-:Y:S02]  /*8fb0*/  SEL R18, R18, RZ, P1 ;  /* 0x000000ff12127207 */ /* 0x000fe40000800000 */
[----:B------:R-:W-:-:S02]  /*8fc0*/  ISETP.NE.U32.AND P2, PT, R118, RZ, PT ;  /* 0x000000ff7600720c */ /* 0x000fc40003f45070 */
[----:B------:R-:W-:Y:S02]  /*8fd0*/  ISETP.NE.U32.AND P3, PT, R18, RZ, PT ;  /* 0x000000ff1200720c */ /* 0x000fe40003f65070 */
[----:B------:R-:W-:Y:S02]  /*8fe0*/  IADD3.X R115, PT, PT, R115, UR41, RZ, P4, !PT ;  /* 0x0000002973737c10 */ /* 0x000fe4000a7fe4ff */
[----:B------:R-:W-:-:S07]  /*8ff0*/  IADD3 R18, P4, PT, R146, UR69, RZ ;  /* 0x0000004592127c10 */ /* 0x000fce000ff9e0ff */
[----:B------:R-:W-:Y:S01]  /*9000*/  LDGSTS.E [R19+0x22000], desc[UR42][R116.64], P2 ;  /* 0x2200000074137fae */ /* 0x000fe200091a102a */
[----:B--2---:R-:W-:Y:S02]  /*9010*/  LEA.HI R221, R252, 0xe, RZ, 0x1a ;  /* 0x0000000efcdd7811 */ /* 0x004fe400078fd0ff */
[C---:B------:R-:W-:Y:S01]  /*9020*/  LOP3.LUT R252, R2.reuse, 0xc, RZ, 0xfc, !PT ;  /* 0x0000000c02fc7812 */ /* 0x040fe200078efcff */
[----:B------:R1:W-:Y:S01]  /*9030*/  LDGSTS.E [R19+0x22008], desc[UR42][R114.64], P3 ;  /* 0x2200800072137fae */ /* 0x0003e200099a102a */
[-C--:B------:R-:W-:Y:S02]  /*9040*/  ISETP.GE.AND P2, PT, R221, R224.reuse, PT ;  /* 0x000000e0dd00720c */ /* 0x080fe40003f46270 */
[----:B------:R-:W-:Y:S02]  /*9050*/  LOP3.LUT R221, R2, 0x18, RZ, 0xfc, !PT ;  /* 0x0000001802dd7812 */ /* 0x000fe400078efcff */
[----:B-1----:R-:W-:Y:S02]  /*9060*/  SEL R19, RZ, 0x4, P2 ;  /* 0x00000004ff137807 */ /* 0x002fe40001000000 */
[----:B------:R-:W-:-:S02]  /*9070*/  ISETP.GE.AND P2, PT, R252, R224, PT ;  /* 0x000000e0fc00720c */ /* 0x000fc40003f46270 */
[----:B------:R-:W-:Y:S02]  /*9080*/  LOP3.LUT R252, R2, 0x2c, RZ, 0xfc, !PT ;  /* 0x0000002c02fc7812 */ /* 0x000fe400078efcff */
[----:B------:R-:W-:Y:S02]  /*9090*/  SEL R115, RZ, 0x4, P2 ;  /* 0x00000004ff737807 */ /* 0x000fe40001000000 */
[----:B------:R-:W-:Y:S02]  /*90a0*/  IADD3 R114, P2, PT, R144, UR69, RZ ;  /* 0x0000004590727c10 */ /* 0x000fe4000ff5e0ff */
[----:B------:R-:W-:Y:S02]  /*90b0*/  SEL R116, R115, RZ, P1 ;  /* 0x000000ff73747207 */ /* 0x000fe40000800000 */
[----:B------:R-:W-:Y:S02]  /*90c0*/  IADD3.X R115, PT, PT, R145, UR41, RZ, P2, !PT ;  /* 0x0000002991737c10 */ /* 0x000fe400097fe4ff */
[----:B------:R-:W-:-:S02]  /*90d0*/  ISETP.GE.AND P2, PT, R252, R224, PT ;  /* 0x000000e0fc00720c */ /* 0x000fc40003f46270 */
[----:B------:R-:W1:Y:S01]  /*90e0*/  S2R R252, SR_TID.X ;  /* 0x0000000000fc7919 */ /* 0x000e620000002100 */
[----:B------:R-:W-:-:S04]  /*90f0*/  SEL R19, R19, RZ, P1 ;  /* 0x000000ff13137207 */ /* 0x000fc80000800000 */
[----:B------:R-:W-:Y:S02]  /*9100*/  ISETP.NE.U32.AND P3, PT, R19, RZ, PT ;  /* 0x000000ff1300720c */ /* 0x000fe40003f65070 */
[----:B------:R-:W-:Y:S02]  /*9110*/  IADD3.X R19, PT, PT, R147, UR41, RZ, P4, !PT ;  /* 0x0000002993137c10 */ /* 0x000fe4000a7fe4ff */
[----:B------:R-:W-:Y:S02]  /*9120*/  ISETP.NE.U32.AND P4, PT, R116, RZ, PT ;  /* 0x000000ff7400720c */ /* 0x000fe40003f85070 */
[----:B------:R-:W-:Y:S02]  /*9130*/  SEL R116, RZ, 0x4, P2 ;  /* 0x00000004ff747807 */ /* 0x000fe40001000000 */
[----:B------:R-:W-:Y:S02]  /*9140*/  IADD3 R110, P2, PT, R110, UR69, RZ ;  /* 0x000000456e6e7c10 */ /* 0x000fe4000ff5e0ff */
[----:B------:R-:W-:-:S02]  /*9150*/  SEL R116, R116, RZ, P1 ;  /* 0x000000ff74747207 */ /* 0x000fc40000800000 */
[----:B------:R-:W-:Y:S02]  /*9160*/  IADD3.X R111, PT, PT, R111, UR41, RZ, P2, !PT ;  /* 0x000000296f6f7c10 */ /* 0x000fe400097fe4ff */
[----:B------:R-:W-:-:S03]  /*9170*/  ISETP.NE.U32.AND P2, PT, R116, RZ, PT ;  /* 0x000000ff7400720c */ /* 0x000fc60003f45070 */
[----:B------:R2:W-:Y:S04]  /*9180*/  LDGSTS.E [R20+0x20000], desc[UR42][R18.64], P4 ;  /* 0x2000000012147fae */ /* 0x0005e8000a1a102a */
[----:B------:R-:W-:Y:S01]  /*9190*/  LDGSTS.E [R20+0x20008], desc[UR42][R114.64], P3 ;  /* 0x2000800072147fae */ /* 0x000fe200099a102a */
[----:B-1----:R-:W-:-:S05]  /*91a0*/  LEA.HI R252, R252, 0x2e, RZ, 0x1a ;  /* 0x0000002efcfc7811 */ /* 0x002fca00078fd0ff */
[----:B------:R1:W-:Y:S01]  /*91b0*/  LDGSTS.E [R20+0x22000], desc[UR42][R112.64], P2 ;  /* 0x2200000070147fae */ /* 0x0003e200091a102a */
[----:B------:R-:W-:Y:S02]  /*91c0*/  ISETP.GE.AND P5, PT, R252, R224, PT ;  /* 0x000000e0fc00720c */ /* 0x000fe40003fa6270 */
[----:B------:R-:W-:Y:S02]  /*91d0*/  LOP3.LUT R252, R2, 0x10, RZ, 0xfc, !PT ;  /* 0x0000001002fc7812 */ /* 0x000fe400078efcff */
[----:B------:R-:W-:Y:S02]  /*91e0*/  SEL R220, RZ, 0x4, P5 ;  /* 0x00000004ffdc7807 */ /* 0x000fe40002800000 */
[----:B------:R-:W-:Y:S02]  /*91f0*/  IADD3 R116, P5, PT, R142, UR69, RZ ;  /* 0x000000458e747c10 */ /* 0x000fe4000ffbe0ff */
[----:B--2---:R-:W-:Y:S02]  /*9200*/  SEL R18, R220, RZ, P1 ;  /* 0x000000ffdc127207 */ /* 0x004fe40000800000 */
[----:B------:R-:W-:-:S02]  /*9210*/  IADD3.X R117, PT, PT, R143, UR41, RZ, P5, !PT ;  /* 0x000000298f757c10 */ /* 0x000fc4000affe4ff */
[----:B------:R-:W-:Y:S02]  /*9220*/  IADD3 R118, P5, PT, R140, UR69, RZ ;  /* 0x000000458c767c10 */ /* 0x000fe4000ffbe0ff */
[----:B------:R-:W-:Y:S02]  /*9230*/  ISETP.GE.AND P4, PT, R252, R224, PT ;  /* 0x000000e0fc00720c */ /* 0x000fe40003f86270 */
[----:B------:R-:W-:Y:S02]  /*9240*/  IADD3.X R119, PT, PT, R141, UR41, RZ, P5, !PT ;  /* 0x000000298d777c10 */ /* 0x000fe4000affe4ff */
[----:B------:R-:W-:Y:S02]  /*9250*/  IADD3 R108, P5, PT, R108, UR69, RZ ;  /* 0x000000456c6c7c10 */ /* 0x000fe4000ffbe0ff */
[----:B------:R-:W-:Y:S02]  /*9260*/  LOP3.LUT R252, R2, 0x12, RZ, 0xfc, !PT ;  /* 0x0000001202fc7812 */ /* 0x000fe400078efcff */
[----:B------:R-:W-:-:S02]  /*9270*/  IADD3.X R109, PT, PT, R109, UR41, RZ, P5, !PT ;  /* 0x000000296d6d7c10 */ /* 0x000fc4000affe4ff */
[----:B------:R-:W-:Y:S02]  /*9280*/  IADD3 R106, P5, PT, R106, UR69, RZ ;  /* 0x000000456a6a7c10 */ /* 0x000fe4000ffbe0ff */
[----:B------:R-:W-:Y:S02]  /*9290*/  ISETP.NE.U32.AND P3, PT, R18, RZ, PT ;  /* 0x000000ff1200720c */ /* 0x000fe40003f65070 */
[----:B------:R-:W-:Y:S02]  /*92a0*/  IADD3.X R107, PT, PT, R107, UR41, RZ, P5, !PT ;  /* 0x000000296b6b7c10 */ /* 0x000fe4000affe4ff */
[----:B------:R-:W-:Y:S02]  /*92b0*/  IADD3 R120, P5, PT, R138, UR69, RZ ;  /* 0x000000458a787c10 */ /* 0x000fe4000ffbe0ff */
[----:B------:R-:W-:Y:S02]  /*92c0*/  SEL R18, RZ, 0x4, P4 ;  /* 0x00000004ff127807 */ /* 0x000fe40002000000 */
[----:B------:R-:W-:-:S02]  /*92d0*/  IADD3.X R121, PT, PT, R139, UR41, RZ, P5, !PT ;  /* 0x000000298b797c10 */ /* 0x000fc4000affe4ff */
[----:B------:R-:W-:Y:S02]  /*92e0*/  IADD3 R122, P5, PT, R136, UR69, RZ ;  /* 0x00000045887a7c10 */ /* 0x000fe4000ffbe0ff */
[----:B------:R-:W-:Y:S01]  /*92f0*/  ISETP.GE.AND P4, PT, R252, R224, PT ;  /* 0x000000e0fc00720c */ /* 0x000fe20003f86270 */
[----:B------:R2:W-:Y:S01]  /*9300*/  LDGSTS.E [R20+0x22008], desc[UR42][R110.64], P3 ;  /* 0x220080006e147fae */ /* 0x0005e200099a102a */
[----:B------:R-:W-:Y:S02]  /*9310*/  IADD3.X R123, PT, PT, R137, UR41, RZ, P5, !PT ;  /* 0x00000029897b7c10 */ /* 0x000fe4000affe4ff */
[----:B------:R-:W-:Y:S02]  /*9320*/  IADD3 R104, P5, PT, R104, UR69, RZ ;  /* 0x0000004568687c10 */ /* 0x000fe4000ffbe0ff */
[----:B------:R-:W-:Y:S02]  /*9330*/  SEL R19, RZ, 0x4, P4 ;  /* 0x00000004ff137807 */ /* 0x000fe40002000000 */
[----:B------:R-:W-:-:S02]  /*9340*/  IADD3.X R105, PT, PT, R105, UR41, RZ, P5, !PT ;  /* 0x0000002969697c10 */ /* 0x000fc4000affe4ff */
[----:B------:R-:W-:Y:S02]  /*9350*/  IADD3 R102, P5, PT, R102, UR69, RZ ;  /* 0x0000004566667c10 */ /* 0x000fe4000ffbe0ff */
[----:B------:R-:W-:Y:S02]  /*9360*/  SEL R18, R18, RZ, P1 ;  /* 0x000000ff12127207 */ /* 0x000fe40000800000 */
[----:B------:R-:W-:Y:S02]  /*9370*/  IADD3.X R103, PT, PT, R103, UR41, RZ, P5, !PT ;  /* 0x0000002967677c10 */ /* 0x000fe4000affe4ff */
[----:B------:R-:W-:Y:S02]  /*9380*/  IADD3 R126, P5, PT, R134, UR69, RZ ;  /* 0x00000045867e7c10 */ /* 0x000fe4000ffbe0ff */
[----:B------:R-:W-:Y:S02]  /*9390*/  SEL R19, R19, RZ, P1 ;  /* 0x000000ff13137207 */ /* 0x000fe40000800000 */
[----:B------:R-:W-:-:S02]  /*93a0*/  IADD3.X R127, PT, PT, R135, UR41, RZ, P5, !PT ;  /* 0x00000029877f7c10 */ /* 0x000fc4000affe4ff */
[----:B------:R-:W-:Y:S02]  /*93b0*/  IADD3 R132, P5, PT, R132, UR69, RZ ;  /* 0x0000004584847c10 */ /* 0x000fe4000ffbe0ff */
[----:B------:R-:W-:Y:S02]  /*93c0*/  ISETP.NE.U32.AND P4, PT, R18, RZ, PT ;  /* 0x000000ff1200720c */ /* 0x000fe40003f85070 */
[----:B------:R-:W-:Y:S02]  /*93d0*/  IADD3.X R133, PT, PT, R133, UR41, RZ, P5, !PT ;  /* 0x0000002985857c10 */ /* 0x000fe4000affe4ff */
[----:B------:R-:W-:Y:S02]  /*93e0*/  IADD3 R100, P5, PT, R100, UR69, RZ ;  /* 0x0000004564647c10 */ /* 0x000fe4000ffbe0ff */
[----:B------:R-:W-:Y:S02]  /*93f0*/  LOP3.LUT R252, R2, 0x14, RZ, 0xfc, !PT ;  /* 0x0000001402fc7812 */ /* 0x000fe400078efcff */
[----:B------:R-:W-:-:S02]  /*9400*/  IADD3.X R101, PT, PT, R101, UR41, RZ, P5, !PT ;  /* 0x0000002965657c10 */ /* 0x000fc4000affe4ff */
[----:B------:R-:W-:-:S03]  /*9410*/  IADD3 R98, P5, PT, R98, UR69, RZ ;  /* 0x0000004562627c10 */ /* 0x000fc6000ffbe0ff */
[----:B------:R-:W-:Y:S01]  /*9420*/  LDGSTS.E [R21+0x20000], desc[UR42][R116.64], P4 ;  /* 0x2000000074157fae */ /* 0x000fe2000a1a102a */
[----:B------:R-:W-:Y:S02]  /*9430*/  IADD3.X R99, PT, PT, R99, UR41, RZ, P5, !PT ;  /* 0x0000002963637c10 */ /* 0x000fe4000affe4ff */
[----:B------:R-:W-:-:S04]  /*9440*/  IADD3 R130, P5, PT, R130, UR69, RZ ;  /* 0x0000004582827c10 */ /* 0x000fc8000ffbe0ff */
        /* <DEDUP_REMOVED lines=23> */
[----:B------:R-:W-:Y:S02]  /*95c0*/  IADD3 R134, P5, PT, R222, UR71, RZ ;  /* 0x00000047de867c10 */ /* 0x000fe4000ffbe0ff */
[----:B------:R-:W-:Y:S02]  /*95d0*/  LOP3.LUT R222, R2, 0x1c, RZ, 0xfc, !PT ;  /* 0x0000001c02de7812 */ /* 0x000fe400078efcff */
[----:B------:R-:W-:Y:S02]  /*95e0*/  IADD3.X R135, PT, PT, R223, UR72, RZ, P5, !PT ;  /* 0x00000048df877c10 */ /* 0x000fe4000affe4ff */
[----:B------:R-:W-:Y:S02]  /*95f0*/  IADD3 R136, P5, PT, R202, UR71, RZ ;  /* 0x00000047ca887c10 */ /* 0x000fe4000ffbe0ff */
[----:B------:R-:W-:-:S02]  /*9600*/  LOP3.LUT R223, R2, 0x1a, RZ, 0xfc, !PT ;  /* 0x0000001a02df7812 */ /* 0x000fc400078efcff */
[----:B------:R-:W-:Y:S02]  /*9610*/  IADD3.X R137, PT, PT, R203, UR72, RZ, P5, !PT ;  /* 0x00000048cb897c10 */ /* 0x000fe4000affe4ff */
[----:B------:R-:W-:Y:S02]  /*9620*/  IADD3 R138, P5, PT, R194, UR71, RZ ;  /* 0x00000047c28a7c10 */ /* 0x000fe4000ffbe0ff */
[----:B------:R-:W-:Y:S02]  /*9630*/  LOP3.LUT R203, R2, 0x30, RZ, 0xfc, !PT ;  /* 0x0000003002cb7812 */ /* 0x000fe400078efcff */
[----:B------:R-:W-:Y:S02]  /*9640*/  IADD3.X R139, PT, PT, R195, UR72, RZ, P5, !PT ;  /* 0x00000048c38b7c10 */ /* 0x000fe4000affe4ff */
[----:B------:R-:W-:Y:S01]  /*9650*/  IADD3 R140, P5, PT, R186, UR71, RZ ;  /* 0x00000047ba8c7c10 */ /* 0x000fe2000ffbe0ff */
[----:B------:R-:W3:Y:S01]  /*9660*/  S2R R195, SR_TID.X ;  /* 0x0000000000c37919 */ /* 0x000ee20000002100 */
[----:B------:R-:W-:-:S02]  /*9670*/  ISETP.GE.AND P2, PT, R203, R224, PT ;  /* 0x000000e0cb00720c */ /* 0x000fc40003f46270 */
[----:B------:R-:W-:Y:S02]  /*9680*/  IADD3.X R141, PT, PT, R187, UR72, RZ, P5, !PT ;  /* 0x00000048bb8d7c10 */ /* 0x000fe4000affe4ff */
[----:B------:R-:W-:Y:S02]  /*9690*/  IADD3 R142, P5, PT, R178, UR71, RZ ;  /* 0x00000047b28e7c10 */ /* 0x000fe4000ffbe0ff */
[----:B-1----:R-:W-:Y:S02]  /*96a0*/  SEL R112, RZ, 0x4, P2 ;  /* 0x00000004ff707807 */ /* 0x002fe40001000000 */
[----:B------:R-:W-:Y:S02]  /*96b0*/  IADD3.X R143, PT, PT, R179, UR72, RZ, P5, !PT ;  /* 0x00000048b38f7c10 */ /* 0x000fe4000affe4ff */
[----:B------:R-:W-:Y:S02]  /*96c0*/  IADD3 R144, P5, PT, R170, UR71, RZ ;  /* 0x00000047aa907c10 */ /* 0x000fe4000ffbe0ff */
[----:B------:R-:W-:-:S02]  /*96d0*/  ISETP.NE.U32.AND P2, PT, R19, RZ, PT ;  /* 0x000000ff1300720c */ /* 0x000fc40003f45070 */
[----:B------:R-:W-:Y:S02]  /*96e0*/  IADD3.X R145, PT, PT, R171, UR72, RZ, P5, !PT ;  /* 0x00000048ab917c10 */ /* 0x000fe4000affe4ff */
[----:B------:R-:W-:Y:S02]  /*96f0*/  IADD3 R146, P5, PT, R162, UR71, RZ ;  /* 0x00000047a2927c10 */ /* 0x000fe4000ffbe0ff */
[----:B------:R-:W-:Y:S02]  /*9700*/  SEL R112, R112, RZ, P1 ;  /* 0x000000ff70707207 */ /* 0x000fe40000800000 */
[----:B------:R-:W-:Y:S02]  /*9710*/  IADD3.X R147, PT, PT, R163, UR72, RZ, P5, !PT ;  /* 0x00000048a3937c10 */ /* 0x000fe4000affe4ff */
[----:B------:R-:W-:Y:S02]  /*9720*/  IADD3 R148, P5, PT, R212, UR71, RZ ;  /* 0x00000047d4947c10 */ /* 0x000fe4000ffbe0ff */
[----:B------:R-:W-:Y:S01]  /*9730*/  ISETP.NE.U32.AND P3, PT, R112, RZ, PT ;  /* 0x000000ff7000720c */ /* 0x000fe20003f65070 */
[----:B------:R-:W-:Y:S01]  /*9740*/  LDGSTS.E [R21+0x20008], desc[UR42][R118.64], P2 ;  /* 0x2000800076157fae */ /* 0x000fe200091a102a */
[----:B------:R-:W-:-:S02]  /*9750*/  IADD3.X R149, PT, PT, R213, UR72, RZ, P5, !PT ;  /* 0x00000048d5957c10 */ /* 0x000fc4000affe4ff */
[----:B------:R-:W-:Y:S01]  /*9760*/  IADD3 R90, P5, PT, R90, UR71, RZ ;  /* 0x000000475a5a7c10 */ /* 0x000fe2000ffbe0ff */
[----:B------:R-:W1:Y:S01]  /*9770*/  S2R R213, SR_TID.X ;  /* 0x0000000000d57919 */ /* 0x000e620000002100 */
[----:B------:R-:W-:Y:S02]  /*9780*/  ISETP.GE.AND P2, PT, R252, R224, PT ;  /* 0x000000e0fc00720c */ /* 0x000fe40003f46270 */
[----:B------:R-:W-:Y:S02]  /*9790*/  IADD3.X R91, PT, PT, R91, UR72, RZ, P5, !PT ;  /* 0x000000485b5b7c10 */ /* 0x000fe4000affe4ff */
[----:B------:R-:W-:Y:S02]  /*97a0*/  IADD3 R82, P5, PT, R82, UR71, RZ ;  /* 0x0000004752527c10 */ /* 0x000fe4000ffbe0ff */
[----:B------:R-:W-:Y:S01]  /*97b0*/  LOP3.LUT R252, R2, 0x16, RZ, 0xfc, !PT ;  /* 0x0000001602fc7812 */ /* 0x000fe200078efcff */
[----:B------:R-:W-:Y:S01]  /*97c0*/  LDGSTS.E [R21+0x22000], desc[UR42][R108.64], P3 ;  /* 0x220000006c157fae */ /* 0x000fe200099a102a */
[----:B------:R-:W-:-:S02]  /*97d0*/  IADD3.X R83, PT, PT, R83, UR72, RZ, P5, !PT ;  /* 0x0000004853537c10 */ /* 0x000fc4000affe4ff */
[----:B------:R-:W-:Y:S02]  /*97e0*/  IADD3 R74, P5, PT, R74, UR71, RZ ;  /* 0x000000474a4a7c10 */ /* 0x000fe4000ffbe0ff */
[----:B--2---:R-:W-:Y:S02]  /*97f0*/  SEL R20, RZ, 0x4, P2 ;  /* 0x00000004ff147807 */ /* 0x004fe40001000000 */
[----:B------:R-:W-:Y:S02]  /*9800*/  IADD3.X R75, PT, PT, R75, UR72, RZ, P5, !PT ;  /* 0x000000484b4b7c10 */ /* 0x000fe4000affe4ff */
[----:B------:R-:W-:Y:S02]  /*9810*/  IADD3 R66, P5, PT, R66, UR71, RZ ;  /* 0x0000004742427c10 */ /* 0x000fe4000ffbe0ff */
[----:B------:R-:W-:Y:S02]  /*9820*/  ISETP.GE.AND P2, PT, R252, R224, PT ;  /* 0x000000e0fc00720c */ /* 0x000fe40003f46270 */
[----:B------:R-:W-:-:S02]  /*9830*/  IADD3.X R67, PT, PT, R67, UR72, RZ, P5, !PT ;  /* 0x0000004843437c10 */ /* 0x000fc4000affe4ff */
[----:B------:R-:W-:Y:S02]  /*9840*/  IADD3 R58, P5, PT, R58, UR71, RZ ;  /* 0x000000473a3a7c10 */ /* 0x000fe4000ffbe0ff */
[----:B------:R-:W-:Y:S02]  /*9850*/  SEL R20, R20, RZ, P1 ;  /* 0x000000ff14147207 */ /* 0x000fe40000800000 */
[----:B------:R-:W-:Y:S02]  /*9860*/  IADD3.X R59, PT, PT, R59, UR72, RZ, P5, !PT ;  /* 0x000000483b3b7c10 */ /* 0x000fe4000affe4ff */
[----:B------:R-:W-:Y:S02]  /*9870*/  IADD3 R50, P5, PT, R50, UR71, RZ ;  /* 0x0000004732327c10 */ /* 0x000fe4000ffbe0ff */
[----:B---3--:R-:W-:Y:S02]  /*9880*/  LEA.HI R212, R195, 0x3e, RZ, 0x1a ;  /* 0x0000003ec3d47811 */ /* 0x008fe400078fd0ff */
[----:B------:R-:W-:-:S02]  /*9890*/  IADD3.X R51, PT, PT, R51, UR72, RZ, P5, !PT ;  /* 0x0000004833337c10 */ /* 0x000fc4000affe4ff */
[----:B------:R-:W-:Y:S02]  /*98a0*/  IADD3 R42, P5, PT, R42, UR71, RZ ;  /* 0x000000472a2a7c10 */ /* 0x000fe4000ffbe0ff */
[----:B-1----:R-:W-:Y:S02]  /*98b0*/  LEA.HI R202, R213, 0x1e, RZ, 0x1a ;  /* 0x0000001ed5ca7811 */ /* 0x002fe400078fd0ff */
[----:B------:R-:W-:Y:S02]  /*98c0*/  IADD3.X R43, PT, PT, R43, UR72, RZ, P5, !PT ;  /* 0x000000482b2b7c10 */ /* 0x000fe4000affe4ff */
[----:B------:R-:W-:Y:S02]  /*98d0*/  IADD3 R34, P5, PT, R34, UR71, RZ ;  /* 0x0000004722227c10 */ /* 0x000fe4000ffbe0ff */
[----:B------:R-:W-:Y:S02]  /*98e0*/  LOP3.LUT R195, R195, 0x3f, RZ, 0xc0, !PT ;  /* 0x0000003fc3c37812 */ /* 0x000fe400078ec0ff */
[----:B------:R-:W-:-:S02]  /*98f0*/  IADD3.X R35, PT, PT, R35, UR72, RZ, P5, !PT ;  /* 0x0000004823237c10 */ /* 0x000fc4000affe4ff */
[----:B------:R-:W-:Y:S02]  /*9900*/  IADD3 R150, P5, PT, R208, UR71, RZ ;  /* 0x00000047d0967c10 */ /* 0x000fe4000ffbe0ff */
[----:B------:R-:W-:Y:S02]  /*9910*/  LOP3.LUT R208, R2, 0x34, RZ, 0xfc, !PT ;  /* 0x0000003402d07812 */ /* 0x000fe400078efcff */
[----:B------:R-:W-:Y:S02]  /*9920*/  IADD3.X R151, PT, PT, R209, UR72, RZ, P5, !PT ;  /* 0x00000048d1977c10 */ /* 0x000fe4000affe4ff */
[----:B------:R-:W-:Y:S02]  /*9930*/  IADD3 R152, P5, PT, R200, UR71, RZ ;  /* 0x00000047c8987c10 */ /* 0x000fe4000ffbe0ff */
[----:B------:R-:W-:Y:S02]  /*9940*/  LOP3.LUT R209, R2, 0x32, RZ, 0xfc, !PT ;  /* 0x0000003202d17812 */ /* 0x000fe400078efcff */
        /* <DEDUP_REMOVED lines=8> */
[----:B------:R-:W-:Y:S02]  /*99d0*/  LOP3.LUT R200, R2, 0x38, RZ, 0xfc, !PT ;  /* 0x0000003802c87812 */ /* 0x000fe400078efcff */
        /* <DEDUP_REMOVED lines=49> */
[----:B------:R-:W-:-:S04]  /*9cf0*/  ISETP.GE.AND P5, PT, R209, R224, PT ;  /* 0x000000e0d100720c */ /* 0x000fc80003fa6270 */
[----:B------:R-:W-:Y:S02]  /*9d00*/  SEL R113, RZ, 0x4, P5 ;  /* 0x00000004ff717807 */ /* 0x000fe40002800000 */
[----:B------:R-:W-:Y:S02]  /*9d10*/  IADD3 R18, P5, PT, R54, UR71, RZ ;  /* 0x0000004736127c10 */ /* 0x000fe4000ffbe0ff */
[----:B------:R-:W-:Y:S02]  /*9d20*/  SEL R113, R113, RZ, P1 ;  /* 0x000000ff71717207 */ /* 0x000fe40000800000 */
[----:B------:R-:W-:Y:S02]  /*9d30*/  IADD3.X R19, PT, PT, R55, UR72, RZ, P5, !PT ;  /* 0x0000004837137c10 */ /* 0x000fe4000affe4ff */
[----:B------:R-:W-:Y:S02]  /*9d40*/  ISETP.NE.U32.AND P4, PT, R113, RZ, PT ;  /* 0x000000ff7100720c */ /* 0x000fe40003f85070 */
[----:B------:R-:W-:-:S04]  /*9d50*/  IADD3 R46, P5, PT, R46, UR71, RZ ;  /* 0x000000472e2e7c10 */ /* 0x000fc8000ffbe0ff */
[----:B------:R-:W-:-:S07]  /*9d60*/  IADD3.X R47, PT, PT, R47, UR72, RZ, P5, !PT ;  /* 0x000000482f2f7c10 */ /* 0x000fce000affe4ff */
[----:B------:R1:W-:Y:S01]  /*9d70*/  LDGSTS.E [R21+0x22008], desc[UR42][R106.64], P4 ;  /* 0x220080006a157fae */ /* 0x0003e2000a1a102a */
[----:B------:R-:W-:Y:S02]  /*9d80*/  ISETP.NE.U32.AND P4, PT, R20, RZ, PT ;  /* 0x000000ff1400720c */ /* 0x000fe40003f85070 */
[----:B------:R-:W-:Y:S02]  /*9d90*/  IADD3 R20, P5, PT, R38, UR71, RZ ;  /* 0x0000004726147c10 */ /* 0x000fe4000ffbe0ff */
[----:B-1----:R-:W-:Y:S02]  /*9da0*/  SEL R21, RZ, 0x4, P2 ;  /* 0x00000004ff157807 */ /* 0x002fe40001000000 */
[----:B------:R-:W-:-:S07]  /*9db0*/  SEL R106, RZ, 0x4, P3 ;  /* 0x00000004ff6a7807 */ /* 0x000fce0001800000 */
[----:B------:R-:W-:Y:S01]  /*9dc0*/  LDGSTS.E [R22+0x20000], desc[UR42][R120.64], P4 ;  /* 0x2000000078167fae */ /* 0x000fe2000a1a102a */
[-C--:B------:R-:W-:Y:S02]  /*9dd0*/  ISETP.GE.AND P3, PT, R201, R224.reuse, PT ;  /* 0x000000e0c900720c */ /* 0x080fe40003f66270 */
[----:B------:R-:W-:Y:S02]  /*9de0*/  SEL R38, R21, RZ, P1 ;  /* 0x000000ff15267207 */ /* 0x000fe40000800000 */
[----:B------:R-:W-:Y:S02]  /*9df0*/  ISETP.GE.AND P2, PT, R221, R224, PT ;  /* 0x000000e0dd00720c */ /* 0x000fe40003f46270 */
[----:B------:R-:W-:Y:S02]  /*9e00*/  SEL R55, RZ, 0x4, P3 ;  /* 0x00000004ff377807 */ /* 0x000fe40001800000 */
[----:B------:R-:W-:Y:S02]  /*9e10*/  ISETP.NE.U32.AND P3, PT, R38, RZ, PT ;  /* 0x000000ff2600720c */ /* 0x000fe40003f65070 */
[----:B------:R-:W-:-:S02]  /*9e20*/  SEL R54, RZ, 0x4, P2 ;  /* 0x00000004ff367807 */ /* 0x000fc40001000000 */
[----:B------:R-:W-:Y:S02]  /*9e30*/  IADD3 R30, P2, PT, R30, UR71, RZ ;  /* 0x000000471e1e7c10 */ /* 0x000fe4000ff5e0ff */
[----:B------:R-:W-:Y:S02]  /*9e40*/  SEL R106, R106, RZ, P1 ;  /* 0x000000ff6a6a7207 */ /* 0x000fe40000800000 */
[----:B------:R-:W-:Y:S02]  /*9e50*/  IADD3.X R31, PT, PT, R31, UR72, RZ, P2, !PT ;  /* 0x000000481f1f7c10 */ /* 0x000fe400097fe4ff */
[----:B------:R-:W-:Y:S02]  /*9e60*/  ISETP.NE.U32.AND P2, PT, R106, RZ, PT ;  /* 0x000000ff6a00720c */ /* 0x000fe40003f45070 */
[----:B------:R-:W-:Y:S01]  /*9e70*/  SEL R55, R55, RZ, P1 ;  /* 0x000000ff37377207 */ /* 0x000fe20000800000 */
[----:B------:R-:W-:Y:S01]  /*9e80*/  LDGSTS.E [R22+0x20008], desc[UR42][R122.64], P3 ;  /* 0x200080007a167fae */ /* 0x000fe200099a102a */
[----:B------:R-:W-:-:S02]  /*9e90*/  ISETP.GE.AND P4, PT, R223, R224, PT ;  /* 0x000000e0df00720c */ /* 0x000fc40003f86270 */
[----:B------:R-:W-:Y:S02]  /*9ea0*/  SEL R54, R54, RZ, P1 ;  /* 0x000000ff36367207 */ /* 0x000fe40000800000 */
[----:B------:R-:W-:Y:S02]  /*9eb0*/  ISETP.NE.U32.AND P3, PT, R55, RZ, PT ;  /* 0x000000ff3700720c */ /* 0x000fe40003f65070 */
[----:B------:R-:W-:Y:S02]  /*9ec0*/  SEL R55, RZ, 0x4, P4 ;  /* 0x00000004ff377807 */ /* 0x000fe40002000000 */
[----:B------:R-:W-:Y:S01]  /*9ed0*/  ISETP.NE.U32.AND P4, PT, R54, RZ, PT ;  /* 0x000000ff3600720c */ /* 0x000fe20003f85070 */
[----:B------:R1:W-:Y:S01]  /*9ee0*/  LDGSTS.E [R22+0x22000], desc[UR42][R104.64], P2 ;  /* 0x2200000068167fae */ /* 0x0003e200091a102a */
[----:B------:R-:W-:Y:S02]  /*9ef0*/  ISETP.GE.AND P2, PT, R200, R224, PT ;  /* 0x000000e0c800720c */ /* 0x000fe40003f46270 */
[----:B------:R-:W-:-:S02]  /*9f00*/  IADD3.X R21, PT, PT, R39, UR72, RZ, P5, !PT ;  /* 0x0000004827157c10 */ /* 0x000fc4000affe4ff */
[----:B------:R-:W-:-:S03]  /*9f10*/  IADD3 R38, P5, PT, R204, UR71, RZ ;  /* 0x00000047cc267c10 */ /* 0x000fc6000ffbe0ff */
[----:B------:R2:W-:Y:S01]  /*9f20*/  LDGSTS.E [R22+0x22008], desc[UR42][R102.64], P3 ;  /* 0x2200800066167fae */ /* 0x0005e200099a102a */
[----:B------:R-:W-:Y:S02]  /*9f30*/  IADD3.X R39, PT, PT, R205, UR72, RZ, P5, !PT ;  /* 0x00000048cd277c10 */ /* 0x000fe4000affe4ff */
[----:B------:R-:W-:Y:S01]  /*9f40*/  IADD3 R54, P5, PT, R196, UR71, RZ ;  /* 0x00000047c4367c10 */ /* 0x000fe2000ffbe0ff */
[----:B------:R-:W-:Y:S01]  /*9f50*/  LDGSTS.E [R23+0x20000], desc[UR42][R126.64], P4 ;  /* 0x200000007e177fae */ /* 0x000fe2000a1a102a */
[----:B-1----:R-:W-:Y:S02]  /*9f60*/  SEL R105, RZ, 0x4, P2 ;  /* 0x00000004ff697807 */ /* 0x002fe40001000000 */
[----:B------:R-:W-:Y:S02]  /*9f70*/  SEL R104, R55, RZ, P1 ;  /* 0x000000ff37687207 */ /* 0x000fe40000800000 */
[----:B------:R-:W-:Y:S02]  /*9f80*/  SEL R105, R105, RZ, P1 ;  /* 0x000000ff69697207 */ /* 0x000fe40000800000 */
[----:B------:R-:W-:-:S02]  /*9f90*/  ISETP.NE.U32.AND P2, PT, R104, RZ, PT ;  /* 0x000000ff6800720c */ /* 0x000fc40003f45070 */
[----:B--2---:R-:W-:Y:S02]  /*9fa0*/  IADD3 R102, P3, PT, R188, UR71, RZ ;  /* 0x00000047bc667c10 */ /* 0x004fe4000ff7e0ff */
[----:B------:R-:W-:Y:S02]  /*9fb0*/  ISETP.NE.U32.AND P4, PT, R105, RZ, PT ;  /* 0x000000ff6900720c */ /* 0x000fe40003f85070 */
[----:B------:R-:W-:Y:S02]  /*9fc0*/  IADD3.X R103, PT, PT, R189, UR72, RZ, P3, !PT ;  /* 0x00000048bd677c10 */ /* 0x000fe40009ffe4ff */
[----:B------:R-:W-:Y:S02]  /*9fd0*/  IADD3 R106, P3, PT, R172, UR71, RZ ;  /* 0x00000047ac6a7c10 */ /* 0x000fe4000ff7e0ff */
[----:B------:R-:W-:Y:S02]  /*9fe0*/  IADD3.X R55, PT, PT, R197, UR72, RZ, P5, !PT ;  /* 0x00000048c5377c10 */ /* 0x000fe4000affe4ff */
[----:B------:R-:W-:Y:S01]  /*9ff0*/  IADD3.X R107, PT, PT, R173, UR72, RZ, P3, !PT ;  /* 0x00000048ad6b7c10 */ /* 0x000fe20009ffe4ff */
[----:B------:R-:W-:Y:S01]  /*a000*/  LDGSTS.E [R23+0x20008], desc[UR42][R132.64], P2 ;  /* 0x2000800084177fae */ /* 0x000fe200091a102a */
[----:B------:R-:W-:-:S02]  /*a010*/  ISETP.GE.AND P3, PT, R215, R224, PT ;  /* 0x000000e0d700720c */ /* 0x000fc40003f66270 */
[-C--:B------:R-:W-:Y:S01]  /*a020*/  ISETP.GE.AND P2, PT, R222, R224.reuse, PT ;  /* 0x000000e0de00720c */ /* 0x080fe20003f46270 */
[----:B------:R1:W-:Y:S01]  /*a030*/  LDGSTS.E [R23+0x22000], desc[UR42][R100.64], P4 ;  /* 0x2200000064177fae */ /* 0x0003e2000a1a102a */
[----:B------:R-:W-:Y:S02]  /*a040*/  SEL R22, RZ, 0x4, P3 ;  /* 0x00000004ff167807 */ /* 0x000fe40001800000 */
[----:B------:R-:W-:Y:S02]  /*a050*/  IADD3 R104, P5, PT, R180, UR71, RZ ;  /* 0x00000047b4687c10 */ /* 0x000fe4000ffbe0ff */
[----:B------:R-:W-:Y:S02]  /*a060*/  ISETP.GE.AND P3, PT, R212, R224, PT ;  /* 0x000000e0d400720c */ /* 0x000fe40003f66270 */
[----:B------:R-:W-:Y:S02]  /*a070*/  IADD3.X R105, PT, PT, R181, UR72, RZ, P5, !PT ;  /* 0x00000048b5697c10 */ /* 0x000fe4000affe4ff */
[----:B------:R-:W-:-:S02]  /*a080*/  IADD3 R108, P5, PT, R164, UR71, RZ ;  /* 0x00000047a46c7c10 */ /* 0x000fc4000ffbe0ff */
[----:B------:R-:W-:Y:S02]  /*a090*/  ISETP.GE.AND P4, PT, R202, R224, PT ;  /* 0x000000e0ca00720c */ /* 0x000fe40003f86270 */
[----:B-1----:R-:W-:Y:S02]  /*a0a0*/  SEL R100, R22, RZ, P1 ;  /* 0x000000ff16647207 */ /* 0x002fe40000800000 */
[----:B------:R-:W-:Y:S02]  /*a0b0*/  SEL R22, RZ, 0x4, P2 ;  /* 0x00000004ff167807 */ /* 0x000fe40001000000 */
[----:B------:R-:W-:Y:S02]  /*a0c0*/  ISETP.NE.U32.AND P2, PT, R100, RZ, PT ;  /* 0x000000ff6400720c */ /* 0x000fe40003f45070 */
[----:B------:R-:W-:Y:S02]  /*a0d0*/  SEL R22, R22, RZ, P1 ;  /* 0x000000ff16167207 */ /* 0x000fe40000800000 */
[----:B------:R-:W-:-:S02]  /*a0e0*/  IADD3.X R109, PT, PT, R165, UR72, RZ, P5, !PT ;  /* 0x00000048a56d7c10 */ /* 0x000fc4000affe4ff */
[-C--:B------:R-:W-:Y:S02]  /*a0f0*/  ISETP.GE.AND P5, PT, R214, R224.reuse, PT ;  /* 0x000000e0d600720c */ /* 0x080fe40003fa6270 */
[----:B------:R-:W-:Y:S02]  /*a100*/  SEL R110, RZ, 0x4, P3 ;  /* 0x00000004ff6e7807 */ /* 0x000fe40001800000 */
[----:B------:R-:W-:Y:S02]  /*a110*/  ISETP.NE.U32.AND P3, PT, R22, RZ, PT ;  /* 0x000000ff1600720c */ /* 0x000fe40003f65070 */
[----:B------:R-:W-:Y:S01]  /*a120*/  SEL R101, RZ, 0x4, P4 ;  /* 0x00000004ff657807 */ /* 0x000fe20002000000 */
[----:B------:R1:W-:Y:S01]  /*a130*/  LDGSTS.E [R23+0x22008], desc[UR42][R98.64], P2 ;  /* 0x2200800062177fae */ /* 0x0003e200091a102a */
[----:B------:R-:W-:Y:S02]  /*a140*/  ISETP.GE.AND P4, PT, R195, R224, PT ;  /* 0x000000e0c300720c */ /* 0x000fe40003f86270 */
[----:B------:R-:W-:-:S02]  /*a150*/  SEL R111, RZ, 0x4, P5 ;  /* 0x00000004ff6f7807 */ /* 0x000fc40002800000 */
[----:B------:R-:W-:Y:S02]  /*a160*/  SEL R22, R101, RZ, P1 ;  /* 0x000000ff65167207 */ /* 0x000fe40000800000 */
[----:B------:R-:W-:Y:S02]  /*a170*/  SEL R112, RZ, 0x4, P4 ;  /* 0x00000004ff707807 */ /* 0x000fe40002000000 */
[----:B------:R-:W-:Y:S01]  /*a180*/  SEL R111, R111, RZ, P1 ;  /* 0x000000ff6f6f7207 */ /* 0x000fe20000800000 */
[----:B------:R2:W-:Y:S01]  /*a190*/  LDGSTS.E [R24+0x20000], desc[UR42][R130.64], P3 ;  /* 0x2000000082187fae */ /* 0x0005e200099a102a */
[----:B------:R-:W-:Y:S02]  /*a1a0*/  SEL R110, R110, RZ, P1 ;  /* 0x000000ff6e6e7207 */ /* 0x000fe40000800000 */
[----:B------:R-:W-:Y:S02]  /*a1b0*/  ISETP.NE.U32.AND P4, PT, R22, RZ, PT ;  /* 0x000000ff1600720c */ /* 0x000fe40003f85070 */
[----:B------:R-:W-:-:S02]  /*a1c0*/  SEL R112, R112, RZ, P1 ;  /* 0x000000ff70707207 */ /* 0x000fc40000800000 */
[----:B------:R-:W-:Y:S02]  /*a1d0*/  ISETP.NE.U32.AND P2, PT, R111, RZ, PT ;  /* 0x000000ff6f00720c */ /* 0x000fe40003f45070 */
[----:B------:R-:W-:Y:S02]  /*a1e0*/  ISETP.NE.U32.AND P1, PT, R110, RZ, PT ;  /* 0x000000ff6e00720c */ /* 0x000fe40003f25070 */
[----:B------:R-:W-:Y:S02]  /*a1f0*/  ISETP.NE.U32.AND P3, PT, R112, RZ, PT ;  /* 0x000000ff7000720c */ /* 0x000fe40003f65070 */
[----:B------:R-:W-:-:S03]  /*a200*/  IADD3 R100, P5, PT, R210, UR71, RZ ;  /* 0x00000047d2647c10 */ /* 0x000fc6000ffbe0ff */
[----:B------:R2:W-:Y:S01]  /*a210*/  LDGSTS.E [R24+0x20008], desc[UR42][R128.64], P4 ;  /* 0x2000800080187fae */ /* 0x0005e2000a1a102a */
[----:B------:R-:W-:Y:S02]  /*a220*/  IADD3.X R101, PT, PT, R211, UR72, RZ, P5, !PT ;  /* 0x00000048d3657c10 */ /* 0x000fe4000affe4ff */
[----:B------:R-:W-:Y:S01]  /*a230*/  IADD3 R22, P5, PT, R218, UR71, RZ ;  /* 0x00000047da167c10 */ /* 0x000fe2000ffbe0ff */
[----:B------:R2:W-:Y:S01]  /*a240*/  LDGSTS.E [R24+0x22000], desc[UR42][R96.64], P2 ;  /* 0x2200000060187fae */ /* 0x0005e200091a102a */
[----:B------:R-:W-:Y:S02]  /*a250*/  ISETP.GE.AND P4, PT, R251, 0x40, PT ;  /* 0x00000040fb00780c */ /* 0x000fe40003f86270 */
[----:B-1----:R-:W-:Y:S01]  /*a260*/  IADD3.X R23, PT, PT, R219, UR72, RZ, P5, !PT ;  /* 0x00000048db177c10 */ /* 0x002fe2000affe4ff */
[----:B------:R2:W-:Y:S01]  /*a270*/  LDGSTS.E [R24+0x22008], desc[UR42][R94.64], P1 ;  /* 0x220080005e187fae */ /* 0x0005e200089a102a */
[----:B------:R-:W-:-:S03]  /*a280*/  ISETP.GE.AND P1, PT, R251, 0x80, PT ;  /* 0x00000080fb00780c */ /* 0x000fc60003f26270 */
[----:B------:R-:W0:Y:S04]  /*a290*/  LDGDEPBAR ;  /* 0x00000000000079af */ /* 0x000e280000000000 */
[----:B------:R2:W-:Y:S04]  /*a2a0*/  LDGSTS.E [R25+0x10000], desc[UR42][R92.64], P3 ;  /* 0x100000005c197fae */ /* 0x0005e800099a102a */
        /* <DEDUP_REMOVED lines=63> */
[----:B------:R-:W0:Y:S01]  /*a6a0*/  LDGDEPBAR ;  /* 0x00000000000079af */ /* 0x000e220000000000 */
[----:B------:R-:W-:Y:S05]  /*a6b0*/  @!P1 BRA `(.L_x_7) ;  /* 0x0000004000949947 */ /* 0x000fea0003800000 */
[----:B------:R-:W3:Y:S01]  /*a6c0*/  LDL.LU R206, [R1+0x8] ;  /* 0x0000080001ce7983 */ /* 0x000ee20000300800 */
[----:B--2--5:R-:W-:Y:S02]  /*a6d0*/  SHF.R.S32.HI R58, RZ, 0x1f, R13 ;  /* 0x0000001fff3a7819 */ /* 0x024fe4000001140d */
[C---:B------:R-:W-:Y:S01]  /*a6e0*/  IADD3 R196, P5, PT, R13.reuse, R16, RZ ;  /* 0x000000100dc47210 */ /* 0x040fe20007fbe0ff */
[----:B------:R-:W2:Y:S01]  /*a6f0*/  LDL.LU R204, [R1+0xc] ;  /* 0x00000c0001cc7983 */ /* 0x000ea20000300800 */
[C---:B------:R-:W-:Y:S02]  /*a700*/  IADD3 R192, P2, PT, R13.reuse, R125, RZ ;  /* 0x0000007d0dc07210 */ /* 0x040fe40007f5e0ff */
[C---:B------:R-:W-:Y:S01]  /*a710*/  IADD3 R198, P3, PT, R13.reuse, R17, RZ ;  /* 0x000000110dc67210 */ /* 0x040fe20007f7e0ff */
[----:B------:R-:W4:Y:S01]  /*a720*/  LDL.LU R207, [R1+0x10] ;  /* 0x0000100001cf7983 */ /* 0x000f220000300800 */
[-C--:B------:R-:W-:Y:S02]  /*a730*/  LEA.HI.X.SX32 R197, R16, R58.reuse, 0x1, P5 ;  /* 0x0000003a10c57211 */ /* 0x080fe400028f0eff */
[C---:B------:R-:W-:Y:S01]  /*a740*/  IADD3 R194, P1, PT, R13.reuse, R29, RZ ;  /* 0x0000001d0dc27210 */ /* 0x040fe20007f3e0ff */
[----:B------:R-:W4:Y:S01]  /*a750*/  LDL.LU R205, [R1+0x18] ;  /* 0x0000180001cd7983 */ /* 0x000f220000300800 */
[----:B------:R-:W-:Y:S01]  /*a760*/  IADD3 R188, P5, PT, R13, R227, RZ ;  /* 0x000000e30dbc7210 */ /* 0x000fe20007fbe0ff */
[----:B------:R-:W-:Y:S01]  /*a770*/  IMAD R202, R202, UR16, RZ ;  /* 0x00000010caca7c24 */ /* 0x000fe2000f8e02ff */
[----:B------:R-:W-:Y:S01]  /*a780*/  LEA.HI R213, R213, 0x2e, RZ, 0x1a ;  /* 0x0000002ed5d57811 */ /* 0x000fe200078fd0ff */
[----:B------:R-:W4:Y:S01]  /*a790*/  LDL.LU R118, [R1+0x1c] ;  /* 0x00001c0001767983 */ /* 0x000f220000300800 */
[-C--:B------:R-:W-:Y:S01]  /*a7a0*/  LEA.HI.X.SX32 R189, R227, R58.reuse, 0x1, P5 ;  /* 0x0000003ae3bd7211 */ /* 0x080fe200028f0eff */
[----:B------:R-:W-:Y:S01]  /*a7b0*/  IMAD R104, R200, UR16, RZ ;  /* 0x00000010c8687c24 */ /* 0x000fe2000f8e02ff */
[----:B------:R-:W-:Y:S01]  /*a7c0*/  IADD3 R180, P5, PT, R13, R231, RZ ;  /* 0x000000e70db47210 */ /* 0x000fe20007fbe0ff */
[----:B------:R-:W4:Y:S01]  /*a7d0*/  LDL.LU R119, [R1+0x20] ;  /* 0x0000200001777983 */ /* 0x000f220000300800 */
[-C--:B------:R-:W-:Y:S01]  /*a7e0*/  LEA.HI.X.SX32 R193, R125, R58.reuse, 0x1, P2 ;  /* 0x0000003a7dc17211 */ /* 0x080fe200010f0eff */
[----:B------:R-:W-:Y:S01]  /*a7f0*/  IMAD R112, R209, UR16, RZ ;  /* 0x00000010d1707c24 */ /* 0x000fe2000f8e02ff */
[-C--:B------:R-:W-:Y:S01]  /*a800*/  LEA.HI.X.SX32 R181, R231, R58.reuse, 0x1, P5 ;  /* 0x0000003ae7b57211 */ /* 0x080fe200028f0eff */
[----:B------:R-:W4:Y:S01]  /*a810*/  LDL.LU R113, [R1+0x28] ;  /* 0x0000280001717983 */ /* 0x000f220000300800 */
[----:B------:R-:W-:Y:S01]  /*a820*/  IADD3 R184, P2, PT, R13, R229, RZ ;  /* 0x000000e50db87210 */ /* 0x000fe20007f5e0ff */
[----:B------:R-:W-:Y:S01]  /*a830*/  IMAD R106, R201, UR16, RZ ;  /* 0x00000010c96a7c24 */ /* 0x000fe2000f8e02ff */
[----:B------:R-:W-:Y:S01]  /*a840*/  IADD3 R172, P5, PT, R13, R235, RZ ;  /* 0x000000eb0dac7210 */ /* 0x000fe20007fbe0ff */
[----:B------:R-:W4:Y:S01]  /*a850*/  LDL.LU R116, [R1+0x2c] ;  /* 0x00002c0001747983 */ /* 0x000f220000300800 */
[-C--:B------:R-:W-:Y:S01]  /*a860*/  LEA.HI.X.SX32 R185, R229, R58.reuse, 0x1, P2 ;  /* 0x0000003ae5b97211 */ /* 0x080fe200010f0eff */
[----:B------:R-:W-:Y:S01]  /*a870*/  IMAD R212, R212, UR16, RZ ;  /* 0x00000010d4d47c24 */ /* 0x000fe2000f8e02ff */
[-C--:B------:R-:W-:Y:S01]  /*a880*/  LEA.HI.X.SX32 R173, R235, R58.reuse, 0x1, P5 ;  /* 0x0000003aebad7211 */ /* 0x080fe200028f0eff */
[----:B------:R-:W4:Y:S01]  /*a890*/  LDL.LU R117, [R1+0x30] ;  /* 0x0000300001757983 */ /* 0x000f220000300800 */
[C---:B------:R-:W-:Y:S01]  /*a8a0*/  IADD3 R176, P2, PT, R13.reuse, R233, RZ ;  /* 0x000000e90db07210 */ /* 0x040fe20007f5e0ff */
        /* <DEDUP_REMOVED lines=12> */
[----:B------:R-:W1:Y:S01]  /*a970*/  LDCU.128 UR4, c[0x0][0x380] ;  /* 0x00007000ff0477ac */ /* 0x000e620008000c00 */
[----:B------:R-:W-:Y:S01]  /*a980*/  LEA.HI.X.SX32 R157, R243, R58, 0x1, P5 ;  /* 0x0000003af39d7211 */ /* 0x000fe200028f0eff */
[----:B------:R-:W4:Y:S01]  /*a990*/  LDL.LU R216, [R1+0x40] ;  /* 0x0000400001d87983 */ /* 0x000f220000300800 */
[----:B------:R-:W-:-:S02]  /*a9a0*/  IADD3 R160, P2, PT, R13, R241, RZ ;  /* 0x000000f10da07210 */ /* 0x000fc40007f5e0ff */
[----:B------:R-:W-:Y:S01]  /*a9b0*/  IADD3 R148, P5, PT, R13, R247, RZ ;  /* 0x000000f70d947210 */ /* 0x000fe20007fbe0ff */
[----:B------:R-:W4:Y:S01]  /*a9c0*/  LDL.LU R217, [R1+0x44] ;  /* 0x0000440001d97983 */ /* 0x000f220000300800 */
[-C--:B------:R-:W-:Y:S02]  /*a9d0*/  LEA.HI.X.SX32 R161, R241, R58.reuse, 0x1, P2 ;  /* 0x0000003af1a17211 */ /* 0x080fe400010f0eff */
[-C--:B------:R-:W-:Y:S02]  /*a9e0*/  LEA.HI.X.SX32 R149, R247, R58.reuse, 0x1, P5 ;  /* 0x0000003af7957211 */ /* 0x080fe400028f0eff */
[----:B------:R-:W-:Y:S02]  /*a9f0*/  IADD3 R152, P2, PT, R13, R245, RZ ;  /* 0x000000f50d987210 */ /* 0x000fe40007f5e0ff */
[-C--:B------:R-:W-:Y:S02]  /*aa00*/  LEA.HI.X.SX32 R199, R17, R58.reuse, 0x1, P3 ;  /* 0x0000003a11c77211 */ /* 0x080fe400018f0eff */
[----:B------:R-:W-:-:S02]  /*aa10*/  LEA.HI.X.SX32 R153, R245, R58, 0x1, P2 ;  /* 0x0000003af5997211 */ /* 0x000fc400010f0eff */
[C---:B------:R-:W-:Y:S02]  /*aa20*/  IADD3 R144, P2, PT, R13.reuse, R249, RZ ;  /* 0x000000f90d907210 */ /* 0x040fe40007f5e0ff */
[----:B------:R-:W-:Y:S02]  /*aa30*/  IADD3 R190, P3, PT, R13, R226, RZ ;  /* 0x000000e20dbe7210 */ /* 0x000fe40007f7e0ff */
[-C--:B------:R-:W-:Y:S02]  /*aa40*/  LEA.HI.X.SX32 R145, R249, R58.reuse, 0x1, P2 ;  /* 0x0000003af9917211 */ /* 0x080fe400010f0eff */
[----:B------:R-:W-:Y:S02]  /*aa50*/  LEA.HI.X.SX32 R195, R29, R58, 0x1, P1 ;  /* 0x0000003a1dc37211 */ /* 0x000fe400008f0eff */
[----:B------:R-:W-:Y:S02]  /*aa60*/  IADD3 R186, P1, PT, R13, R228, RZ ;  /* 0x000000e40dba7210 */ /* 0x000fe40007f3e0ff */
[----:B------:R-:W-:-:S02]  /*aa70*/  LEA.HI.X.SX32 R191, R226, R58, 0x1, P3 ;  /* 0x0000003ae2bf7211 */ /* 0x000fc400018f0eff */
[C---:B------:R-:W-:Y:S02]  /*aa80*/  IADD3 R182, P3, PT, R13.reuse, R230, RZ ;  /* 0x000000e60db67210 */ /* 0x040fe40007f7e0ff */
[----:B------:R-:W-:Y:S02]  /*aa90*/  LEA.HI.X.SX32 R187, R228, R58, 0x1, P1 ;  /* 0x0000003ae4bb7211 */ /* 0x000fe400008f0eff */
[C---:B------:R-:W-:Y:S02]  /*aaa0*/  IADD3 R178, P1, PT, R13.reuse, R232, RZ ;  /* 0x000000e80db27210 */ /* 0x040fe40007f3e0ff */
        /* <DEDUP_REMOVED lines=18> */
[-C--:B------:R-:W-:Y:S02]  /*abd0*/  LEA.HI.X.SX32 R147, R248, R58.reuse, 0x1, P1 ;  /* 0x0000003af8937211 */ /* 0x080fe400008f0eff */
[----:B------:R-:W-:Y:S02]  /*abe0*/  LEA.HI.X.SX32 R143, R250, R58, 0x1, P3 ;  /* 0x0000003afa8f7211 */ /* 0x000fe400018f0eff */
[----:B---3--:R-:W-:-:S04]  /*abf0*/  IADD3 R140, P5, PT, R13, R206, RZ ;  /* 0x000000ce0d8c7210 */ /* 0x008fc80007fbe0ff */
[----:B------:R-:W-:Y:S02]  /*ac00*/  LEA.HI.X.SX32 R141, R206, R58, 0x1, P5 ;  /* 0x0000003ace8d7211 */ /* 0x000fe400028f0eff */
[----:B------:R-:W3:Y:S01]  /*ac10*/  LDL.LU R206, [R1+0x48] ;  /* 0x0000480001ce7983 */ /* 0x000ee20000300800 */
[C---:B--2---:R-:W-:Y:S02]  /*ac20*/  IADD3 R138, P1, PT, R13.reuse, R204, RZ ;  /* 0x000000cc0d8a7210 */ /* 0x044fe40007f3e0ff */
[C---:B----4-:R-:W-:Y:S02]  /*ac30*/  IADD3 R136, P2, PT, R13.reuse, R207, RZ ;  /* 0x000000cf0d887210 */ /* 0x050fe40007f5e0ff */
[----:B------:R-:W-:Y:S02]  /*ac40*/  IADD3 R134, P3, PT, R13, R205, RZ ;  /* 0x000000cd0d867210 */ /* 0x000fe40007f7e0ff */
[----:B------:R-:W-:Y:S02]  /*ac50*/  LEA.HI.X.SX32 R137, R207, R58, 0x1, P2 ;  /* 0x0000003acf897211 */ /* 0x000fe400010f0eff */
[----:B------:R-:W2:Y:S04]  /*ac60*/  LDL.LU R207, [R1+0x4c] ;  /* 0x00004c0001cf7983 */ /* 0x000ea80000300800 */
[----:B------:R-:W4:Y:S01]  /*ac70*/  LDL.LU R127, [R1+0x50] ;  /* 0x00005000017f7983 */ /* 0x000f220000300800 */
[----:B------:R-:W-:-:S03]  /*ac80*/  IADD3 R132, P5, PT, R13, R118, RZ ;  /* 0x000000760d847210 */ /* 0x000fc60007fbe0ff */
[----:B------:R-:W4:Y:S01]  /*ac90*/  LDL.LU R122, [R1+0x54] ;  /* 0x00005400017a7983 */ /* 0x000f220000300800 */
[----:B------:R-:W-:-:S03]  /*aca0*/  LEA.HI.X.SX32 R139, R204, R58, 0x1, P1 ;  /* 0x0000003acc8b7211 */ /* 0x000fc600008f0eff */
[----:B------:R-:W4:Y:S01]  /*acb0*/  LDL.LU R123, [R1+0x58] ;  /* 0x00005800017b7983 */ /* 0x000f220000300800 */
[----:B------:R-:W-:-:S03]  /*acc0*/  LEA.HI.X.SX32 R135, R205, R58, 0x1, P3 ;  /* 0x0000003acd877211 */ /* 0x000fc600018f0eff */
[----:B------:R-:W4:Y:S01]  /*acd0*/  LDL.LU R120, [R1+0x5c] ;  /* 0x00005c0001787983 */ /* 0x000f220000300800 */
[----:B------:R-:W-:-:S03]  /*ace0*/  LEA.HI.X.SX32 R133, R118, R58, 0x1, P5 ;  /* 0x0000003a76857211 */ /* 0x000fc600028f0eff */
[----:B------:R-:W4:Y:S04]  /*acf0*/  LDL.LU R121, [R1+0x60] ;  /* 0x0000600001797983 */ /* 0x000f280000300800 */
[----:B------:R-:W4:Y:S04]  /*ad00*/  LDL.LU R204, [R1+0x64] ;  /* 0x0000640001cc7983 */ /* 0x000f280000300800 */
[----:B------:R-:W4:Y:S04]  /*ad10*/  LDL.LU R205, [R1+0x68] ;  /* 0x0000680001cd7983 */ /* 0x000f280000300800 */
[----:B------:R-:W4:Y:S01]  /*ad20*/  LDL.LU R118, [R1+0x6c] ;  /* 0x00006c0001767983 */ /* 0x000f220000300800 */
[----:B------:R-:W-:-:S02]  /*ad30*/  IADD3 R130, P1, PT, R13, R119, RZ ;  /* 0x000000770d827210 */ /* 0x000fc40007f3e0ff */
[C---:B------:R-:W-:Y:S02]  /*ad40*/  IADD3 R128, P2, PT, R13.reuse, R113, RZ ;  /* 0x000000710d807210 */ /* 0x040fe40007f5e0ff */
[C---:B------:R-:W-:Y:S02]  /*ad50*/  IADD3 R92, P3, PT, R13.reuse, R116, RZ ;  /* 0x000000740d5c7210 */ /* 0x040fe40007f7e0ff */
[----:B------:R-:W-:Y:S02]  /*ad60*/  IADD3 R72, P5, PT, R13, R117, RZ ;  /* 0x000000750d487210 */ /* 0x000fe40007fbe0ff */
[----:B------:R-:W-:Y:S02]  /*ad70*/  LEA.HI.X.SX32 R131, R119, R58, 0x1, P1 ;  /* 0x0000003a77837211 */ /* 0x000fe400008f0eff */
[----:B------:R-:W-:Y:S01]  /*ad80*/  IADD3 R62, P1, PT, R13, R114, RZ ;  /* 0x000000720d3e7210 */ /* 0x000fe20007f3e0ff */
[----:B------:R-:W4:Y:S01]  /*ad90*/  LDL.LU R119, [R1+0x70] ;  /* 0x0000700001777983 */ /* 0x000f220000300800 */
[----:B------:R-:W-:-:S02]  /*ada0*/  LEA.HI.X.SX32 R129, R113, R58, 0x1, P2 ;  /* 0x0000003a71817211 */ /* 0x000fc400010f0eff */
[C---:B------:R-:W-:Y:S01]  /*adb0*/  IADD3 R20, P2, PT, R13.reuse, R115, RZ ;  /* 0x000000730d147210 */ /* 0x040fe20007f5e0ff */
[----:B------:R-:W4:Y:S01]  /*adc0*/  LDL.LU R113, [R1+0x74] ;  /* 0x0000740001717983 */ /* 0x000f220000300800 */
[----:B------:R-:W-:Y:S02]  /*add0*/  LEA.HI.X.SX32 R125, R116, R58, 0x1, P3 ;  /* 0x0000003a747d7211 */ /* 0x000fe400018f0eff */
[----:B------:R-:W-:Y:S01]  /*ade0*/  IADD3 R18, P3, PT, R13, R220, RZ ;  /* 0x000000dc0d127210 */ /* 0x000fe20007f7e0ff */
[----:B------:R-:W4:Y:S01]  /*adf0*/  LDL.LU R116, [R1+0x78] ;  /* 0x0000780001747983 */ /* 0x000f220000300800 */
[----:B------:R-:W-:Y:S02]  /*ae00*/  LEA.HI.X.SX32 R102, R117, R58, 0x1, P5 ;  /* 0x0000003a75667211 */ /* 0x000fe400028f0eff */
[----:B------:R-:W-:Y:S01]  /*ae10*/  IADD3 R16, P5, PT, R13, R216, RZ ;  /* 0x000000d80d107210 */ /* 0x000fe20007fbe0ff */
[----:B------:R-:W4:Y:S01]  /*ae20*/  LDL.LU R117, [R1+0x7c] ;  /* 0x00007c0001757983 */ /* 0x000f220000300800 */
[----:B------:R-:W-:-:S02]  /*ae30*/  LEA.HI.X.SX32 R100, R114, R58, 0x1, P1 ;  /* 0x0000003a72647211 */ /* 0x000fc400008f0eff */
[----:B------:R-:W-:Y:S01]  /*ae40*/  IADD3 R17, P1, PT, R13, R217, RZ ;  /* 0x000000d90d117210 */ /* 0x000fe20007f3e0ff */
[----:B------:R-:W4:Y:S01]  /*ae50*/  LDL.LU R114, [R1+0x80] ;  /* 0x0000800001727983 */ /* 0x000f220000300800 */
[-C--:B------:R-:W-:Y:S02]  /*ae60*/  LEA.HI.X.SX32 R98, R115, R58.reuse, 0x1, P2 ;  /* 0x0000003a73627211 */ /* 0x080fe400010f0eff */
[-C--:B------:R-:W-:Y:S01]  /*ae70*/  LEA.HI.X.SX32 R96, R220, R58.reuse, 0x1, P3 ;  /* 0x0000003adc607211 */ /* 0x080fe200018f0eff */
[----:B------:R-:W4:Y:S01]  /*ae80*/  LDL.LU R115, [R1+0x84] ;  /* 0x0000840001737983 */ /* 0x000f220000300800 */
[-C--:B------:R-:W-:Y:S02]  /*ae90*/  LEA.HI.X.SX32 R94, R216, R58.reuse, 0x1, P5 ;  /* 0x0000003ad85e7211 */ /* 0x080fe400028f0eff */
[----:B------:R-:W-:Y:S01]  /*aea0*/  LEA.HI.X.SX32 R86, R217, R58, 0x1, P1 ;  /* 0x0000003ad9567211 */ /* 0x000fe200008f0eff */
[----:B------:R-:W4:Y:S04]  /*aeb0*/  LDL.LU R220, [R1+0x88] ;  /* 0x0000880001dc7983 */ /* 0x000f280000300800 */
[----:B------:R-:W4:Y:S04]  /*aec0*/  LDL.LU R216, [R1+0x8c] ;  /* 0x00008c0001d87983 */ /* 0x000f280000300800 */
[----:B------:R-:W4:Y:S01]  /*aed0*/  LDL.LU R217, [R1+0x90] ;  /* 0x0000900001d97983 */ /* 0x000f220000300800 */
[----:B---3--:R-:W-:-:S04]  /*aee0*/  IADD3 R19, P2, PT, R13, R206, RZ ;  /* 0x000000ce0d137210 */ /* 0x008fc80007f5e0ff */
[----:B------:R-:W-:Y:S02]  /*aef0*/  LEA.HI.X.SX32 R64, R206, R58, 0x1, P2 ;  /* 0x0000003ace407211 */ /* 0x000fe400010f0eff */
[----:B------:R-:W3:Y:S01]  /*af00*/  LDL.LU R206, [R1+0x94] ;  /* 0x0000940001ce7983 */ /* 0x000ee20000300800 */
[----:B--2---:R-:W-:-:S04]  /*af10*/  IADD3 R21, P3, PT, R13, R207, RZ ;  /* 0x000000cf0d157210 */ /* 0x004fc80007f7e0ff */
[----:B------:R-:W-:Y:S02]  /*af20*/  LEA.HI.X.SX32 R60, R207, R58, 0x1, P3 ;  /* 0x0000003acf3c7211 */ /* 0x000fe400018f0eff */
[----:B------:R-:W2:Y:S01]  /*af30*/  LDL.LU R207, [R1+0x98] ;  /* 0x0000980001cf7983 */ /* 0x000ea20000300800 */
[----:B----4-:R-:W-:-:S04]  /*af40*/  IADD3 R23, P5, PT, R13, R127, RZ ;  /* 0x0000007f0d177210 */ /* 0x010fc80007fbe0ff */
[----:B------:R-:W-:Y:S01]  /*af50*/  LEA.HI.X.SX32 R22, R127, R58, 0x1, P5 ;  /* 0x0000003a7f167211 */ /* 0x000fe200028f0eff */
[----:B------:R-:W-:Y:S02]  /*af60*/  IMAD R127, R225, UR16, RZ ;  /* 0x00000010e17f7c24 */ /* 0x000fe4000f8e02ff */
[----:B------:R-:W4:Y:S01]  /*af70*/  LDL.LU R225, [R1+0x19c] ;  /* 0x00019c0001e17983 */ /* 0x000f220000300800 */
[----:B------:R-:W-:-:S04]  /*af80*/  IADD3 R29, P3, PT, R13, R120, RZ ;  /* 0x000000780d1d7210 */ /* 0x000fc80007f7e0ff */
[----:B------:R-:W-:Y:S02]  /*af90*/  LEA.HI.X.SX32 R28, R120, R58, 0x1, P3 ;  /* 0x0000003a781c7211 */ /* 0x000fe400018f0eff */
[C---:B------:R-:W-:Y:S02]  /*afa0*/  IADD3 R25, P1, PT, R13.reuse, R122, RZ ;  /* 0x0000007a0d197210 */ /* 0x040fe40007f3e0ff */
[----:B------:R-:W-:-:S04]  /*afb0*/  IADD3 R37, P3, PT, R13, R118, RZ ;  /* 0x000000760d257210 */ /* 0x000fc80007f7e0ff */
[-C--:B------:R-:W-:Y:S01]  /*afc0*/  LEA.HI.X.SX32 R36, R118, R58.reuse, 0x1, P3 ;  /* 0x0000003a76247211 */ /* 0x080fe200018f0eff */
[----:B------:R-:W-:Y:S02]  /*afd0*/  IMAD R118, R203, UR16, RZ ;  /* 0x00000010cb767c24 */ /* 0x000fe4000f8e02ff */
[----:B------:R-:W1:Y:S01]  /*afe0*/  S2R R203, SR_TID.X ;  /* 0x0000000000cb7919 */ /* 0x000e620000002100 */
[----:B------:R-:W-:Y:S02]  /*aff0*/  LEA.HI.X.SX32 R24, R122, R58, 0x1, P1 ;  /* 0x0000003a7a187211 */ /* 0x000fe400008f0eff */
[C---:B------:R-:W-:Y:S02]  /*b000*/  IADD3 R33, P1, PT, R13.reuse, R204, RZ ;  /* 0x000000cc0d217210 */ /* 0x040fe40007f3e0ff */
[----:B------:R-:W-:Y:S02]  /*b010*/  IADD3 R27, P2, PT, R13, R123, RZ ;  /* 0x0000007b0d1b7210 */ /* 0x000fe40007f5e0ff */
[----:B------:R-:W-:-:S02]  /*b020*/  LEA.HI.X.SX32 R32, R204, R58, 0x1, P1 ;  /* 0x0000003acc207211 */ /* 0x000fc400008f0eff */
[C---:B------:R-:W-:Y:S02]  /*b030*/  IADD3 R31, P5, PT, R13.reuse, R121, RZ ;  /* 0x000000790d1f7210 */ /* 0x040fe40007fbe0ff */
[----:B------:R-:W-:Y:S02]  /*b040*/  IADD3 R41, P1, PT, R13, R113, RZ ;  /* 0x000000710d297210 */ /* 0x000fe40007f3e0ff */
[-C--:B------:R-:W-:Y:S02]  /*b050*/  LEA.HI.X.SX32 R26, R123, R58.reuse, 0x1, P2 ;  /* 0x0000003a7b1a7211 */ /* 0x080fe400010f0eff */
[-C--:B------:R-:W-:Y:S02]  /*b060*/  LEA.HI.X.SX32 R30, R121, R58.reuse, 0x1, P5 ;  /* 0x0000003a791e7211 */ /* 0x080fe400028f0eff */
[----:B------:R-:W-:Y:S02]  /*b070*/  LEA.HI.X.SX32 R40, R113, R58, 0x1, P1 ;  /* 0x0000003a71287211 */ /* 0x000fe400008f0eff */
[----:B------:R-:W-:-:S02]  /*b080*/  IADD3 R35, P2, PT, R13, R205, RZ ;  /* 0x000000cd0d237210 */ /* 0x000fc40007f5e0ff */
[C---:B------:R-:W-:Y:S02]  /*b090*/  IADD3 R39, P5, PT, R13.reuse, R119, RZ ;  /* 0x000000770d277210 */ /* 0x040fe40007fbe0ff */
[----:B------:R-:W-:Y:S02]  /*b0a0*/  IADD3 R49, P1, PT, R13, R115, RZ ;  /* 0x000000730d317210 */ /* 0x000fe40007f3e0ff */
[-C--:B------:R-:W-:Y:S02]  /*b0b0*/  LEA.HI.X.SX32 R34, R205, R58.reuse, 0x1, P2 ;  /* 0x0000003acd227211 */ /* 0x080fe400010f0eff */
[-C--:B------:R-:W-:Y:S02]  /*b0c0*/  LEA.HI.X.SX32 R38, R119, R58.reuse, 0x1, P5 ;  /* 0x0000003a77267211 */ /* 0x080fe400028f0eff */
[----:B------:R-:W-:Y:S02]  /*b0d0*/  LEA.HI.X.SX32 R48, R115, R58, 0x1, P1 ;  /* 0x0000003a73307211 */ /* 0x000fe400008f0eff */
[----:B------:R-:W-:-:S02]  /*b0e0*/  IADD3 R43, P2, PT, R13, R116, RZ ;  /* 0x000000740d2b7210 */ /* 0x000fc40007f5e0ff */
[C---:B------:R-:W-:Y:S02]  /*b0f0*/  IADD3 R47, P5, PT, R13.reuse, R114, RZ ;  /* 0x000000720d2f7210 */ /* 0x040fe40007fbe0ff */
[C---:B------:R-:W-:Y:S02]  /*b100*/  IADD3 R45, P3, PT, R13.reuse, R117, RZ ;  /* 0x000000750d2d7210 */ /* 0x040fe40007f7e0ff */
[-C--:B------:R-:W-:Y:S02]  /*b110*/  LEA.HI.X.SX32 R42, R116, R58.reuse, 0x1, P2 ;  /* 0x0000003a742a7211 */ /* 0x080fe400010f0eff */
[----:B------:R-:W-:Y:S02]  /*b120*/  LEA.HI.X.SX32 R46, R114, R58, 0x1, P5 ;  /* 0x0000003a722e7211 */ /* 0x000fe400028f0eff */
[----:B------:R-:W-:Y:S02]  /*b130*/  IADD3 R51, P2, PT, R13, R220, RZ ;  /* 0x000000dc0d337210 */ /* 0x000fe40007f5e0ff */
[----:B------:R-:W-:-:S02]  /*b140*/  SHF.R.S32.HI R114, RZ, 0x1f, R10 ;  /* 0x0000001fff727819 */ /* 0x000fc4000001140a */
[----:B------:R-:W-:Y:S02]  /*b150*/  LEA.HI.X.SX32 R44, R117, R58, 0x1, P3 ;  /* 0x0000003a752c7211 */ /* 0x000fe400018f0eff */
[C---:B------:R-:W-:Y:S02]  /*b160*/  IADD3 R53, P3, PT, R13.reuse, R216, RZ ;  /* 0x000000d80d357210 */ /* 0x040fe40007f7e0ff */
[----:B------:R-:W-:Y:S02]  /*b170*/  IADD3 R55, P5, PT, R13, R217, RZ ;  /* 0x000000d90d377210 */ /* 0x000fe40007fbe0ff */
[-C--:B------:R-:W-:Y:S02]  /*b180*/  LEA.HI.X.SX32 R50, R220, R58.reuse, 0x1, P2 ;  /* 0x0000003adc327211 */ /* 0x080fe400010f0eff */
[----:B-1----:R-:W-:Y:S02]  /*b190*/  LEA.HI R203, R203, 0xe, RZ, 0x1a ;  /* 0x0000000ecbcb7811 */ /* 0x002fe400078fd0ff */
[----:B------:R-:W-:-:S02]  /*b1a0*/  LEA.HI.X.SX32 R52, R216, R58, 0x1, P3 ;  /* 0x0000003ad8347211 */ /* 0x000fc400018f0eff */
[----:B------:R-:W-:Y:S01]  /*b1b0*/  LEA.HI.X.SX32 R54, R217, R58, 0x1, P5 ;  /* 0x0000003ad9367211 */ /* 0x000fe200028f0eff */
[----:B------:R-:W-:Y:S02]  /*b1c0*/  IMAD R213, R213, UR16, RZ ;  /* 0x00000010d5d57c24 */ /* 0x000fe4000f8e02ff */
[----:B------:R-:W-:Y:S01]  /*b1d0*/  IMAD R203, R203, UR16, RZ ;  /* 0x00000010cbcb7c24 */ /* 0x000fe2000f8e02ff */
[----:B------:R-:W-:Y:S02]  /*b1e0*/  LOP3.LUT R209, R2, 0x2c, RZ, 0xfc, !PT ;  /* 0x0000002c02d17812 */ /* 0x000fe400078efcff */
[----:B------:R-:W-:-:S03]  /*b1f0*/  IADD3 R63, P3, PT, R10, R213, RZ ;  /* 0x000000d50a3f7210 */ /* 0x000fc60007f7e0ff */
[----:B------:R-:W-:Y:S01]  /*b200*/  IMAD R126, R209, UR16, RZ ;  /* 0x00000010d17e7c24 */ /* 0x000fe2000f8e02ff */
[----:B------:R-:W-:Y:S02]  /*b210*/  LEA.HI.X.SX32 R116, R213, R114, 0x1, P3 ;  /* 0x00000072d5747211 */ /* 0x000fe400018f0eff */
[C---:B------:R-:W-:Y:S02]  /*b220*/  IADD3 R71, P3, PT, R10.reuse, R7, RZ ;  /* 0x000000070a477210 */ /* 0x040fe40007f7e0ff */
[C---:B------:R-:W-:Y:S02]  /*b230*/  IADD3 R61, P5, PT, R10.reuse, R212, RZ ;  /* 0x000000d40a3d7210 */ /* 0x040fe40007fbe0ff */
[----:B------:R-:W-:Y:S02]  /*b240*/  LEA.HI.X.SX32 R70, R7, R114, 0x1, P3 ;  /* 0x0000007207467211 */ /* 0x000fe400018f0eff */
[----:B------:R-:W-:Y:S02]  /*b250*/  IADD3 R79, P3, PT, R10, R11, RZ ;  /* 0x0000000b0a4f7210 */ /* 0x000fe40007f7e0ff */
[----:B------:R-:W-:-:S02]  /*b260*/  LOP3.LUT R213, R2, 0x28, RZ, 0xfc, !PT ;  /* 0x0000002802d57812 */ /* 0x000fc400078efcff */
[-C--:B------:R-:W-:Y:S02]  /*b270*/  LEA.HI.X.SX32 R108, R212, R114.reuse, 0x1, P5 ;  /* 0x00000072d46c7211 */ /* 0x080fe400028f0eff */
[----:B------:R-:W-:Y:S01]  /*b280*/  LEA.HI.X.SX32 R78, R11, R114, 0x1, P3 ;  /* 0x000000720b4e7211 */ /* 0x000fe200018f0eff */
[----:B------:R-:W-:Y:S01]  /*b290*/  IMAD R200, R213, UR16, RZ ;  /* 0x00000010d5c87c24 */ /* 0x000fe2000f8e02ff */
[----:B------:R-:W-:Y:S02]  /*b2a0*/  IADD3 R91, P3, PT, R10, R90, RZ ;  /* 0x0000005a0a5b7210 */ /* 0x000fe40007f7e0ff */
[----:B------:R-:W-:Y:S02]  /*b2b0*/  LOP3.LUT R212, R2, 0x22, RZ, 0xfc, !PT ;  /* 0x0000002202d47812 */ /* 0x000fe400078efcff */
[----:B------:R-:W-:Y:S02]  /*b2c0*/  LEA.HI.X.SX32 R90, R90, R114, 0x1, P3 ;  /* 0x000000725a5a7211 */ /* 0x000fe400018f0eff */
[----:B------:R-:W-:Y:S01]  /*b2d0*/  IADD3 R97, P3, PT, R10, R110, RZ ;  /* 0x0000006e0a617210 */ /* 0x000fe20007f7e0ff */
[----:B------:R-:W-:Y:S01]  /*b2e0*/  IMAD R204, R212, UR16, RZ ;  /* 0x00000010d4cc7c24 */ /* 0x000fe2000f8e02ff */
[----:B------:R-:W-:-:S02]  /*b2f0*/  LOP3.LUT R213, R2, 0x20, RZ, 0xfc, !PT ;  /* 0x0000002002d57812 */ /* 0x000fc400078efcff */
[----:B------:R-:W-:Y:S02]  /*b300*/  LEA.HI.X.SX32 R110, R110, R114, 0x1, P3 ;  /* 0x000000726e6e7211 */ /* 0x000fe400018f0eff */
[----:B------:R-:W-:Y:S01]  /*b310*/  IADD3 R69, P5, PT, R10, R6, RZ ;  /* 0x000000060a457210 */ /* 0x000fe20007fbe0ff */
[----:B------:R-:W-:Y:S01]  /*b320*/  IMAD R205, R213, UR16, RZ ;  /* 0x00000010d5cd7c24 */ /* 0x000fe2000f8e02ff */
[----:B------:R-:W-:Y:S01]  /*b330*/  SHF.R.S32.HI R120, RZ, 0x1f, R251 ;  /* 0x0000001fff787819 */ /* 0x000fe200000114fb */
[----:B------:R-:W-:Y:S01]  /*b340*/  IMAD R208, R221, UR16, RZ ;  /* 0x00000010ddd07c24 */ /* 0x000fe2000f8e02ff */
[-C--:B------:R-:W-:Y:S01]  /*b350*/  LEA.HI.X.SX32 R68, R6, R114.reuse, 0x1, P5 ;  /* 0x0000007206447211 */ /* 0x080fe200028f0eff */
[----:B------:R-:W-:Y:S01]  /*b360*/  IMAD R209, R252, UR16, RZ ;  /* 0x00000010fcd17c24 */ /* 0x000fe2000f8e02ff */
[----:B------:R-:W-:Y:S02]  /*b370*/  IADD3 R77, P5, PT, R10, R9, RZ ;  /* 0x000000090a4d7210 */ /* 0x000fe40007fbe0ff */
[----:B------:R-:W-:Y:S01]  /*b380*/  LEA.HI R120, R120, R251, RZ, 0x6 ;  /* 0x000000fb78787211 */ /* 0x000fe200078f30ff */
[----:B------:R-:W-:Y:S01]  /*b390*/  IMAD.SHL.U32 R7, R72, 0x4, RZ ;  /* 0x0000000448077824 */ /* 0x000fe200078e00ff */
[----:B------:R-:W-:-:S02]  /*b3a0*/  LEA.HI.X.SX32 R76, R9, R114, 0x1, P5 ;  /* 0x00000072094c7211 */ /* 0x000fc400028f0eff */
[----:B------:R-:W-:Y:S01]  /*b3b0*/  SHF.L.U64.HI R6, R72, 0x2, R102 ;  /* 0x0000000248067819 */ /* 0x000fe20000010266 */
[----:B------:R-:W-:Y:S01]  /*b3c0*/  UIMAD.WIDE.U32 UR14, UR14, 0xc, UR6 ;  /* 0x0000000c0e0e78a5 */ /* 0x000fe2000f8e0006 */
[----:B------:R-:W-:Y:S01]  /*b3d0*/  IMAD.SHL.U32 R11, R20, 0x4, RZ ;  /* 0x00000004140b7824 */ /* 0x000fe200078e00ff */
[----:B------:R-:W-:Y:S01]  /*b3e0*/  UIMAD.WIDE.U32 UR8, UR11, 0xc, UR4 ;  /* 0x0000000c0b0878a5 */ /* 0x000fe2000f8e0004 */
[----:B------:R-:W-:Y:S01]  /*b3f0*/  SHF.L.U64.HI R125, R92, 0x2, R125 ;  /* 0x000000025c7d7819 */ /* 0x000fe2000001027d */
[----:B------:R-:W-:Y:S01]  /*b400*/  IMAD.SHL.U32 R9, R62, 0x4, RZ ;  /* 0x000000043e097824 */ /* 0x000fe200078e00ff */
[----:B------:R-:W-:Y:S01]  /*b410*/  UIMAD UR12, UR12, 0xc, URZ ;  /* 0x0000000c0c0c78a4 */ /* 0x000fe2000f8e02ff */
[----:B------:R-:W-:Y:S01]  /*b420*/  SHF.L.U64.HI R199, R198, 0x2, R199 ;  /* 0x00000002c6c77819 */ /* 0x000fe200000102c7 */
[----:B------:R-:W-:Y:S01]  /*b430*/  UIMAD UR10, UR10, 0xc, URZ ;  /* 0x0000000c0a0a78a4 */ /* 0x000fe2000f8e02ff */
[----:B------:R-:W-:Y:S01]  /*b440*/  SHF.L.U64.HI R197, R196, 0x2, R197 ;  /* 0x00000002c4c57819 */ /* 0x000fe200000102c5 */
[----:B------:R-:W-:Y:S01]  /*b450*/  VIADD R124, R124, 0xffffff40 ;  /* 0xffffff407c7c7836 */ /* 0x000fe20000000000 */
[----:B------:R-:W-:Y:S01]  /*b460*/  SHF.L.U64.HI R195, R194, 0x2, R195 ;  /* 0x00000002c2c37819 */ /* 0x000fe200000102c3 */
[----:B------:R-:W-:Y:S01]  /*b470*/  IMAD.SHL.U32 R198, R198, 0x4, RZ ;  /* 0x00000004c6c67824 */ /* 0x000fe200078e00ff */
        /* <DEDUP_REMOVED lines=70> */
[----:B------:R-:W-:-:S02]  /*b8e0*/  SHF.L.U64.HI R26, R27, 0x2, R26 ;  /* 0x000000021b1a7819 */ /* 0x000fc4000001021a */
[----:B---3--:R-:W-:-:S04]  /*b8f0*/  IADD3 R57, P1, PT, R13, R206, RZ ;  /* 0x000000ce0d397210 */ /* 0x008fc80007f3e0ff */
[----:B------:R-:W-:Y:S02]  /*b900*/  LEA.HI.X.SX32 R56, R206, R58, 0x1, P1 ;  /* 0x0000003ace387211 */ /* 0x000fe400008f0eff */
[----:B------:R-:W-:-:S04]  /*b910*/  IADD3 R67, P1, PT, R10, R5, RZ ;  /* 0x000000050a437210 */ /* 0x000fc80007f3e0ff */
[----:B------:R-:W-:Y:S02]  /*b920*/  LEA.HI.X.SX32 R66, R5, R114, 0x1, P1 ;  /* 0x0000007205427211 */ /* 0x000fe400008f0eff */
[----:B--2---:R-:W-:Y:S02]  /*b930*/  IADD3 R59, P2, PT, R13, R207, RZ ;  /* 0x000000cf0d3b7210 */ /* 0x004fe40007f5e0ff */
[----:B------:R-:W-:Y:S02]  /*b940*/  IADD3 R75, P1, PT, R10, R8, RZ ;  /* 0x000000080a4b7210 */ /* 0x000fe40007f3e0ff */
[----:B------:R-:W-:Y:S02]  /*b950*/  LEA.HI.X.SX32 R58, R207, R58, 0x1, P2 ;  /* 0x0000003acf3a7211 */ /* 0x000fe400010f0eff */
[----:B------:R-:W-:Y:S02]  /*b960*/  LEA.HI.X.SX32 R74, R8, R114, 0x1, P1 ;  /* 0x00000072084a7211 */ /* 0x000fe400008f0eff */
[----:B------:R-:W-:-:S02]  /*b970*/  IADD3 R65, P2, PT, R10, R202, RZ ;  /* 0x000000ca0a417210 */ /* 0x000fc40007f5e0ff */
[----:B------:R-:W-:Y:S02]  /*b980*/  IADD3 R83, P1, PT, R10, R14, RZ ;  /* 0x0000000e0a537210 */ /* 0x000fe40007f3e0ff */
[-C--:B------:R-:W-:Y:S02]  /*b990*/  LEA.HI.X.SX32 R122, R202, R114.reuse, 0x1, P2 ;  /* 0x00000072ca7a7211 */ /* 0x080fe400010f0eff */
[----:B------:R-:W-:Y:S02]  /*b9a0*/  LEA.HI.X.SX32 R82, R14, R114, 0x1, P1 ;  /* 0x000000720e527211 */ /* 0x000fe400008f0eff */
[C---:B------:R-:W-:Y:S02]  /*b9b0*/  IADD3 R73, P2, PT, R10.reuse, R203, RZ ;  /* 0x000000cb0a497210 */ /* 0x040fe40007f5e0ff */
[----:B------:R-:W-:Y:S02]  /*b9c0*/  IADD3 R93, P1, PT, R10, R104, RZ ;  /* 0x000000680a5d7210 */ /* 0x000fe40007f3e0ff */
[----:B------:R-:W-:-:S02]  /*b9d0*/  LEA.HI.X.SX32 R201, R203, R114, 0x1, P2 ;  /* 0x00000072cbc97211 */ /* 0x000fc400010f0eff */
[----:B------:R-:W-:Y:S02]  /*b9e0*/  LEA.HI.X.SX32 R104, R104, R114, 0x1, P1 ;  /* 0x0000007268687211 */ /* 0x000fe400008f0eff */
[C---:B------:R-:W-:Y:S02]  /*b9f0*/  IADD3 R81, P2, PT, R10.reuse, R12, RZ ;  /* 0x0000000c0a517210 */ /* 0x040fe40007f5e0ff */
[----:B------:R-:W-:Y:S02]  /*ba00*/  IADD3 R99, P1, PT, R10, R112, RZ ;  /* 0x000000700a637210 */ /* 0x000fe40007f3e0ff */
[-C--:B------:R-:W-:Y:S02]  /*ba10*/  LEA.HI.X.SX32 R80, R12, R114.reuse, 0x1, P2 ;  /* 0x000000720c507211 */ /* 0x080fe400010f0eff */
[----:B------:R-:W-:Y:S02]  /*ba20*/  LEA.HI.X.SX32 R112, R112, R114, 0x1, P1 ;  /* 0x0000007270707211 */ /* 0x000fe400008f0eff */
[----:B------:R-:W-:-:S02]  /*ba30*/  IADD3 R89, P2, PT, R10, R88, RZ ;  /* 0x000000580a597210 */ /* 0x000fc40007f5e0ff */
[----:B------:R-:W-:Y:S02]  /*ba40*/  IADD3 R103, P1, PT, R10, R126, RZ ;  /* 0x0000007e0a677210 */ /* 0x000fe40007f3e0ff */
[-C--:B------:R-:W-:Y:S02]  /*ba50*/  LEA.HI.X.SX32 R88, R88, R114.reuse, 0x1, P2 ;  /* 0x0000007258587211 */ /* 0x080fe400010f0eff */
[----:B------:R-:W-:Y:S02]  /*ba60*/  LEA.HI.X.SX32 R126, R126, R114, 0x1, P1 ;  /* 0x000000727e7e7211 */ /* 0x000fe400008f0eff */
[----:B------:R-:W-:Y:S02]  /*ba70*/  IADD3 R95, P2, PT, R10, R106, RZ ;  /* 0x0000006a0a5f7210 */ /* 0x000fe40007f5e0ff */
[C---:B------:R-:W-:Y:S02]  /*ba80*/  LOP3.LUT R202, R2.reuse, 0x26, RZ, 0xfc, !PT ;  /* 0x0000002602ca7812 */ /* 0x040fe400078efcff */
[----:B------:R-:W-:-:S02]  /*ba90*/  LOP3.LUT R203, R2, 0x24, RZ, 0xfc, !PT ;  /* 0x0000002402cb7812 */ /* 0x000fc400078efcff */
[----:B------:R-:W-:Y:S01]  /*baa0*/  IADD3 R105, P1, PT, R10, R127, RZ ;  /* 0x0000007f0a697210 */ /* 0x000fe20007f3e0ff */
[----:B------:R-:W-:Y:S01]  /*bab0*/  IMAD R202, R202, UR16, RZ ;  /* 0x00000010caca7c24 */ /* 0x000fe2000f8e02ff */
[-C--:B------:R-:W-:Y:S01]  /*bac0*/  LEA.HI.X.SX32 R106, R106, R114.reuse, 0x1, P2 ;  /* 0x000000726a6a7211 */ /* 0x080fe200010f0eff */
[----:B------:R-:W-:Y:S01]  /*bad0*/  IMAD R203, R203, UR16, RZ ;  /* 0x00000010cbcb7c24 */ /* 0x000fe2000f8e02ff */
[----:B------:R-:W-:Y:S02]  /*bae0*/  LEA.HI.X.SX32 R127, R127, R114, 0x1, P1 ;  /* 0x000000727f7f7211 */ /* 0x000fe400008f0eff */
[C---:B------:R-:W-:Y:S02]  /*baf0*/  IADD3 R101, P2, PT, R10.reuse, R118, RZ ;  /* 0x000000760a657210 */ /* 0x040fe40007f5e0ff */
[----:B------:R-:W-:Y:S01]  /*bb00*/  IADD3 R107, P1, PT, R10, R200, RZ ;  /* 0x000000c80a6b7210 */ /* 0x000fe20007f3e0ff */
[----:B------:R-:W-:Y:S01]  /*bb10*/  IMAD R206, R222, UR16, RZ ;  /* 0x00000010dece7c24 */ /* 0x000fe2000f8e02ff */
[-C--:B------:R-:W-:Y:S01]  /*bb20*/  LEA.HI.X.SX32 R118, R118, R114.reuse, 0x1, P2 ;  /* 0x0000007276767211 */ /* 0x080fe200010f0eff */
[----:B------:R-:W-:Y:S01]  /*bb30*/  IMAD R207, R223, UR16, RZ ;  /* 0x00000010dfcf7c24 */ /* 0x000fe2000f8e02ff */
[----:B------:R-:W-:-:S02]  /*bb40*/  LEA.HI.X.SX32 R200, R200, R114, 0x1, P1 ;  /* 0x00000072c8c87211 */ /* 0x000fc400008f0eff */
[C---:B------:R-:W-:Y:S02]  /*bb50*/  IADD3 R109, P2, PT, R10.reuse, R202, RZ ;  /* 0x000000ca0a6d7210 */ /* 0x040fe40007f5e0ff */
[C---:B------:R-:W-:Y:S02]  /*bb60*/  IADD3 R111, P3, PT, R10.reuse, R203, RZ ;  /* 0x000000cb0a6f7210 */ /* 0x040fe40007f7e0ff */
[----:B------:R-:W-:Y:S02]  /*bb70*/  IADD3 R113, P1, PT, R10, R204, RZ ;  /* 0x000000cc0a717210 */ /* 0x000fe40007f3e0ff */
[-C--:B------:R-:W-:Y:S02]  /*bb80*/  LEA.HI.X.SX32 R202, R202, R114.reuse, 0x1, P2 ;  /* 0x00000072caca7211 */ /* 0x080fe400010f0eff */
[-C--:B------:R-:W-:Y:S02]  /*bb90*/  LEA.HI.X.SX32 R203, R203, R114.reuse, 0x1, P3 ;  /* 0x00000072cbcb7211 */ /* 0x080fe400018f0eff */
        /* <DEDUP_REMOVED lines=9> */
[C---:B------:R-:W-:Y:S02]  /*bc30*/  IADD3 R123, P2, PT, R10.reuse, R209, RZ ;  /* 0x000000d10a7b7210 */ /* 0x040fe40007f5e0ff */
[----:B----4-:R-:W-:Y:S02]  /*bc40*/  IADD3 R87, P5, PT, R10, R225, RZ ;  /* 0x000000e10a577210 */ /* 0x010fe40007fbe0ff */
[----:B------:R-:W-:Y:S02]  /*bc50*/  SHF.L.U64.HI R72, R73, 0x2, R201 ;  /* 0x0000000249487819 */ /* 0x000fe400000102c9 */
[----:B------:R-:W-:-:S02]  /*bc60*/  SHF.R.S32.HI R201, RZ, 0x6, R120 ;  /* 0x00000006ffc97819 */ /* 0x000fc40000011478 */
[----:B------:R-:W-:Y:S02]  /*bc70*/  SHF.L.U64.HI R14, R16, 0x2, R94 ;  /* 0x00000002100e7819 */ /* 0x000fe4000001025e */
[-C--:B------:R-:W-:Y:S02]  /*bc80*/  LEA.HI.X.SX32 R84, R15, R114.reuse, 0x1, P3 ;  /* 0x000000720f547211 */ /* 0x080fe400018f0eff */
[-C--:B------:R-:W-:Y:S02]  /*bc90*/  LEA.HI.X.SX32 R208, R208, R114.reuse, 0x1, P1 ;  /* 0x00000072d0d07211 */ /* 0x080fe400008f0eff */
[-C--:B------:R-:W-:Y:S02]  /*bca0*/  LEA.HI.X.SX32 R209, R209, R114.reuse, 0x1, P2 ;  /* 0x00000072d1d17211 */ /* 0x080fe400010f0eff */
[----:B------:R-:W-:Y:S02]  /*bcb0*/  SHF.L.U64.HI R94, R95, 0x2, R106 ;  /* 0x000000025f5e7819 */ /* 0x000fe4000001026a */
[----:B------:R-:W-:-:S02]  /*bcc0*/  LEA.HI.X.SX32 R114, R225, R114, 0x1, P5 ;  /* 0x00000072e1727211 */ /* 0x000fc400028f0eff */
[----:B------:R-:W-:Y:S01]  /*bcd0*/  SHF.L.U64.HI R106, R107, 0x2, R200 ;  /* 0x000000026b6a7819 */ /* 0x000fe200000102c8 */
[----:B------:R-:W-:Y:S01]  /*bce0*/  IMAD.SHL.U32 R13, R18, 0x4, RZ ;  /* 0x00000004120d7824 */ /* 0x000fe200078e00ff */
[----:B------:R-:W-:Y:S01]  /*bcf0*/  VIMNMX R200, PT, PT, R201, 0x2, !PT ;  /* 0x00000002c9c87848 */ /* 0x000fe20007fe0100 */
[----:B------:R-:W-:Y:S01]  /*bd00*/  IMAD.SHL.U32 R15, R16, 0x4, RZ ;  /* 0x00000004100f7824 */ /* 0x000fe200078e00ff */
[----:B------:R-:W-:Y:S01]  /*bd10*/  SHF.L.U64.HI R10, R20, 0x2, R98 ;  /* 0x00000002140a7819 */ /* 0x000fe20000010262 */
[----:B------:R-:W-:Y:S01]  /*bd20*/  IMAD.SHL.U32 R5, R92, 0x4, RZ ;  /* 0x000000045c057824 */ /* 0x000fe200078e00ff */
[----:B------:R-:W-:Y:S02]  /*bd30*/  SHF.L.U64.HI R12, R18, 0x2, R96 ;  /* 0x00000002120c7819 */ /* 0x000fe40000010260 */
[----:B------:R-:W-:Y:S02]  /*bd40*/  SHF.L.U64.HI R8, R62, 0x2, R100 ;  /* 0x000000023e087819 */ /* 0x000fe40000010264 */
[----:B------:R-:W-:-:S02]  /*bd50*/  SHF.L.U64.HI R16, R17, 0x2, R86 ;  /* 0x0000000211107819 */ /* 0x000fc40000010256 */
[----:B------:R-:W-:Y:S02]  /*bd60*/  SHF.L.U64.HI R18, R19, 0x2, R64 ;  /* 0x0000000213127819 */ /* 0x000fe40000010240 */
[----:B------:R-:W-:Y:S02]  /*bd70*/  SHF.L.U64.HI R20, R21, 0x2, R60 ;  /* 0x0000000215147819 */ /* 0x000fe4000001023c */
[----:B------:R-:W-:Y:S02]  /*bd80*/  SHF.L.U64.HI R60, R61, 0x2, R108 ;  /* 0x000000023d3c7819 */ /* 0x000fe4000001026c */
[----:B------:R-:W-:Y:S02]  /*bd90*/  SHF.L.U64.HI R62, R63, 0x2, R116 ;  /* 0x000000023f3e7819 */ /* 0x000fe40000010274 */
[----:B------:R-:W-:Y:S02]  /*bda0*/  SHF.L.U64.HI R64, R65, 0x2, R122 ;  /* 0x0000000241407819 */ /* 0x000fe4000001027a */
[----:B------:R-:W-:-:S02]  /*bdb0*/  SHF.L.U64.HI R86, R87, 0x2, R114 ;  /* 0x0000000257567819 */ /* 0x000fc40000010272 */
[----:B------:R-:W-:Y:S02]  /*bdc0*/  SHF.L.U64.HI R92, R93, 0x2, R104 ;  /* 0x000000025d5c7819 */ /* 0x000fe40000010268 */
[----:B------:R-:W-:Y:S02]  /*bdd0*/  SHF.L.U64.HI R96, R97, 0x2, R110 ;  /* 0x0000000261607819 */ /* 0x000fe4000001026e */
[----:B------:R-:W-:Y:S02]  /*bde0*/  SHF.L.U64.HI R98, R99, 0x2, R112 ;  /* 0x0000000263627819 */ /* 0x000fe40000010270 */
        /* <DEDUP_REMOVED lines=75> */
[----:B------:R-:W-:-:S02]  /*c2a0*/  IMAD.SHL.U32 R91, R91, 0x4, RZ ;  /* 0x000000045b5b7824 */ /* 0x000fc400078e00ff */
[----:B------:R-:W-:Y:S02]  /*c2b0*/  IMAD.SHL.U32 R93, R93, 0x4, RZ ;  /* 0x000000045d5d7824 */ /* 0x000fe400078e00ff */
[----:B------:R-:W-:Y:S02]  /*c2c0*/  IMAD.SHL.U32 R95, R95, 0x4, RZ ;  /* 0x000000045f5f7824 */ /* 0x000fe400078e00ff */
[----:B------:R-:W-:Y:S02]  /*c2d0*/  IMAD.SHL.U32 R97, R97, 0x4, RZ ;  /* 0x0000000461617824 */ /* 0x000fe400078e00ff */
[----:B------:R-:W-:Y:S02]  /*c2e0*/  IMAD.SHL.U32 R99, R99, 0x4, RZ ;  /* 0x0000000463637824 */ /* 0x000fe400078e00ff */
[----:B------:R-:W-:Y:S02]  /*c2f0*/  IMAD.SHL.U32 R101, R101, 0x4, RZ ;  /* 0x0000000465657824 */ /* 0x000fe400078e00ff */
        /* <DEDUP_REMOVED lines=11> */
[----:B------:R-:W-:Y:S02]  /*c3b0*/  VIADD R201, R201, 0xfffffffd ;  /* 0xfffffffdc9c97836 */ /* 0x000fe40000000000 */
[----:B------:R-:W-:-:S02]  /*c3c0*/  VIADD R200, R200, 0xffffffff ;  /* 0xffffffffc8c87836 */ /* 0x000fc40000000000 */
[----:B------:R-:W-:Y:S01]  /*c3d0*/  IMAD.MOV.U32 R126, RZ, RZ, RZ ;  /* 0x000000ffff7e7224 */ /* 0x000fe200078e00ff */
[----:B------:R-:W-:Y:S01]  /*c3e0*/  UMOV UR39, 0x1 ;  /* 0x0000000100277882 */ /* 0x000fe20000000000 */
[----:B------:R-:W-:Y:S01]  /*c3f0*/  UMOV UR38, 0x2 ;  /* 0x0000000200267882 */ /* 0x000fe20000000000 */
[----:B------:R-:W-:Y:S01]  /*c400*/  UMOV UR6, URZ ;  /* 0x000000ff00067c82 */ /* 0x000fe20008000000 */
[----:B------:R-:W-:Y:S01]  /*c410*/  UMOV UR5, URZ ;  /* 0x000000ff00057c82 */ /* 0x000fe20008000000 */
[----:B------:R-:W-:Y:S01]  /*c420*/  UMOV UR4, URZ ;  /* 0x000000ff00047c82 */ /* 0x000fe20008000000 */
[----:B------:R-:W-:Y:S02]  /*c430*/  UIADD3 UR37, UPT, UPT, UR15, UR12, URZ ;  /* 0x0000000c0f257290 */ /* 0x000fe4000fffe0ff */
[----:B------:R-:W-:Y:S01]  /*c440*/  UIADD3 UR36, UPT, UPT, UR9, UR10, URZ ;  /* 0x0000000a09247290 */ /* 0x000fe2000fffe0ff */
[----:B------:R-:W-:Y:S01]  /*c450*/  UMOV UR68, UR14 ;  /* 0x0000000e00447c82 */ /* 0x000fe20008000000 */
[----:B------:R-:W-:-:S10]  /*c460*/  UMOV UR70, UR8 ;  /* 0x0000000800467c82 */ /* 0x000fd40008000000 */
.L_x_10:
[----:B------:R-:W-:Y:S01]  /*c470*/  UIADD3 UR6, UPT, UPT, UR6, 0x1, URZ ;  /* 0x0000000106067890 */ /* 0x000fe2000fffe0ff */
[----:B------:R-:W-:-:S04]  /*c480*/  DEPBAR.LE SB0, 0x2 ;  /* 0x000080800000791a */ /* 0x000fc80000000000 */
[----:B------:R-:W-:Y:S01]  /*c490*/  ULEA UR30, UR39, UR33, 0x3 ;  /* 0x00000021271e7291 */ /* 0x000fe2000f8e18ff */
[----:B------:R-:W-:Y:S01]  /*c4a0*/  IMAD.U32 R126, R126, -0x80000000, RZ ;  /* 0x800000007e7e7824 */ /* 0x000fe200078e00ff */
[----:B------:R-:W-:Y:S02]  /*c4b0*/  UISETP.GT.AND UP1, UPT, UR6, 0x2, UPT ;  /* 0x000000020600788c */ /* 0x000fe4000bf24270 */
[----:B------:R-:W-:Y:S02]  /*c4c0*/  UIADD3 UR30, UPT, UPT, UR30, 0x24000, URZ ;  /* 0x000240001e1e7890 */ /* 0x000fe4000fffe0ff */
[----:B------:R-:W-:Y:S01]  /*c4d0*/  USEL UR6, UR6, URZ, !UP1 ;  /* 0x000000ff06067287 */ /* 0x000fe2000c800000 */
[----:B------:R-:W-:Y:S06]  /*c4e0*/  BAR.SYNC.DEFER_BLOCKING 0x0 ;  /* 0x0000000000007b1d */ /* 0x000fec0000010000 */
[----:B------:R-:W-:Y:S05]  /*c4f0*/  @P0 BRA `(.L_x_8) ;  /* 0x0000000400100947 */ /* 0x000fea0003800000 */
[----:B------:R-:W-:Y:S02]  /*c500*/  ULEA UR9, UR6, UR33, 0xe ;  /* 0x0000002106097291 */ /* 0x000fe4000f8e70ff */
[----:B------:R-:W-:Y:S02]  /*c510*/  ULEA UR8, UR6, UR33, 0xf ;  /* 0x0000002106087291 */ /* 0x000fe4000f8e78ff */
[----:B------:R-:W-:Y:S02]  /*c520*/  UIADD3 UR9, UPT, UPT, UR9, 0x18000, URZ ;  /* 0x0001800009097890 */ /* 0x000fe4000fffe0ff */
[----:B------:R-:W-:Y:S02]  /*c530*/  USHF.R.U32.HI UR18, URZ, 0x4, UR8 ;  /* 0x00000004ff127899 */ /* 0x000fe40008011608 */
[----:B------:R-:W-:Y:S02]  /*c540*/  USHF.R.U32.HI UR9, URZ, 0x4, UR9 ;  /* 0x00000004ff097899 */ /* 0x000fe40008011609 */
[----:B------:R-:W-:-:S02]  /*c550*/  USGXT.U32 UR18, UR18, 0xe ;  /* 0x0000000e1212789a */ /* 0x000fc40008000000 */
[----:B------:R-:W-:Y:S02]  /*c560*/  USGXT.U32 UR16, UR9, 0xe ;  /* 0x0000000e0910789a */ /* 0x000fe40008000000 */
[----:B------:R-:W-:Y:S02]  /*c570*/  UIADD3 UR14, UP2, UPT, UR18, 0x2, URZ ;  /* 0x00000002120e7890 */ /* 0x000fe4000ff5e0ff */
[----:B------:R-:W-:Y:S01]  /*c580*/  UIADD3 UR12, UP1, UPT, UR16, 0x2, URZ ;  /* 0x00000002100c7890 */ /* 0x000fe2000ff3e0ff */
[----:B------:R-:W-:Y:S01]  /*c590*/  UMOV UR8, URZ ;  /* 0x000000ff00087c82 */ /* 0x000fe20008000000 */
[----:B------:R-:W-:Y:S01]  /*c5a0*/  UMOV UR7, URZ ;  /* 0x000000ff00077c82 */ /* 0x000fe20008000000 */
[----:B------:R-:W-:Y:S02]  /*c5b0*/  UIADD3.X UR15, UPT, UPT, UR8, 0x40004040, URZ, UP2, !UPT ;  /* 0x40004040080f7890 */ /* 0x000fe400097fe4ff */
[----:B------:R-:W-:Y:S02]  /*c5c0*/  UIADD3 UR56, UP5, UPT, UR14, 0x2, URZ ;  /* 0x000000020e387890 */ /* 0x000fe4000ffbe0ff */
[----:B------:R-:W-:-:S02]  /*c5d0*/  UIADD3.X UR13, UPT, UPT, UR7, 0x40004040, URZ, UP1, !UPT ;  /* 0x40004040070d7890 */ /* 0x000fc40008ffe4ff */
[----:B------:R-:W-:Y:S02]  /*c5e0*/  UIADD3 UR58, UP6, UPT, UR14, 0x4, URZ ;  /* 0x000000040e3a7890 */ /* 0x000fe4000ffde0ff */
[----:B------:R-:W-:Y:S02]  /*c5f0*/  UIADD3 UR60, UP1, UPT, UR14, 0x3fe, URZ ;  /* 0x000003fe0e3c7890 */ /* 0x000fe4000ff3e0ff */
[----:B------:R-:W-:Y:S02]  /*c600*/  UIADD3 UR64, UP2, UPT, UR14, 0x400, URZ ;  /* 0x000004000e407890 */ /* 0x000fe4000ff5e0ff */
[----:B------:R-:W-:Y:S02]  /*c610*/  UIADD3 UR62, UP4, UPT, UR12, 0x2, URZ ;  /* 0x000000020c3e7890 */ /* 0x000fe4000ff9e0ff */
[----:B------:R-:W-:Y:S02]  /*c620*/  UIADD3 UR66, UP3, UPT, UR14, 0x402, URZ ;  /* 0x000004020e427890 */ /* 0x000fe4000ff7e0ff */
[----:B------:R-:W-:-:S02]  /*c630*/  UIADD3.X UR57, UPT, UPT, UR15, URZ, URZ, UP5, !UPT ;  /* 0x000000ff0f397290 */ /* 0x000fc4000affe4ff */
[----:B------:R-:W-:Y:S02]  /*c640*/  UIADD3 UR22, UP5, UPT, UR12, 0x4, URZ ;  /* 0x000000040c167890 */ /* 0x000fe4000ffbe0ff */
[----:B------:R-:W-:Y:S01]  /*c650*/  UIADD3.X UR59, UPT, UPT, UR15, URZ, URZ, UP6, !UPT ;  /* 0x000000ff0f3b7290 */ /* 0x000fe2000b7fe4ff */
[----:B------:R-:W-:Y:S01]  /*c660*/  UMOV UR8, UR30 ;  /* 0x0000001e00087c82 */ /* 0x000fe20008000000 */
[----:B------:R-:W-:Y:S01]  /*c670*/  UMOV UR9, URZ ;  /* 0x000000ff00097c82 */ /* 0x000fe20008000000 */
[----:B------:R-:W-:Y:S02]  /*c680*/  UIADD3 UR24, UP6, UPT, UR12, 0x1fe, URZ ;  /* 0x000001fe0c187890 */ /* 0x000fe4000ffde0ff */
[----:B------:R-:W-:Y:S02]  /*c690*/  UIADD3.X UR61, UPT, UPT, UR15, URZ, URZ, UP1, !UPT ;  /* 0x000000ff0f3d7290 */ /* 0x000fe40008ffe4ff */
[----:B------:R-:W-:Y:S02]  /*c6a0*/  UIADD3 UR26, UP1, UPT, UR12, 0x200, URZ ;  /* 0x000002000c1a7890 */ /* 0x000fe4000ff3e0ff */
[----:B------:R-:W-:Y:S01]  /*c6b0*/  UIADD3.X UR65, UPT, UPT, UR15, URZ, URZ, UP2, !UPT ;  /* 0x000000ff0f417290 */ /* 0x000fe200097fe4ff */
[----:B------:R-:W-:Y:S01]  /*c6c0*/  UMOV UR7, UR8 ;  /* 0x0000000800077c82 */ /* 0x000fe20008000000 */
[----:B------:R-:W-:-:S02]  /*c6d0*/  UIADD3.X UR63, UPT, UPT, UR13, URZ, URZ, UP4, !UPT ;  /* 0x000000ff0d3f7290 */ /* 0x000fc4000a7fe4ff */
[----:B------:R-:W-:Y:S02]  /*c6e0*/  UIADD3 UR28, UP2, UPT, UR12, 0x202, URZ ;  /* 0x000002020c1c7890 */ /* 0x000fe4000ff5e0ff */
[----:B------:R-:W-:Y:S02]  /*c6f0*/  UIADD3.X UR67, UPT, UPT, UR15, URZ, URZ, UP3, !UPT ;  /* 0x000000ff0f437290 */ /* 0x000fe40009ffe4ff */
[----:B------:R-:W-:Y:S02]  /*c700*/  UIADD3 UR8, UP4, UPT, UR14, 0x404, URZ ;  /* 0x000004040e087890 */ /* 0x000fe4000ff9e0ff */
[----:B------:R-:W-:Y:S02]  /*c710*/  UIADD3 UR34, UP3, UPT, UR12, 0x204, URZ ;  /* 0x000002040c227890 */ /* 0x000fe4000ff7e0ff */
[----:B------:R-:W-:Y:S02]  /*c720*/  UIADD3.X UR23, UPT, UPT, UR13, URZ, URZ, UP5, !UPT ;  /* 0x000000ff0d177290 */ /* 0x000fe4000affe4ff */
[----:B------:R-:W-:-:S02]  /*c730*/  UIADD3.X UR25, UPT, UPT, UR13, URZ, URZ, UP6, !UPT ;  /* 0x000000ff0d197290 */ /* 0x000fc4000b7fe4ff */
[----:B------:R-:W-:Y:S02]  /*c740*/  UIADD3.X UR27, UPT, UPT, UR13, URZ, URZ, UP1, !UPT ;  /* 0x000000ff0d1b7290 */ /* 0x000fe40008ffe4ff */
[----:B------:R-:W-:Y:S01]  /*c750*/  UIADD3.X UR29, UPT, UPT, UR13, URZ, URZ, UP2, !UPT ;  /* 0x000000ff0d1d7290 */ /* 0x000fe200097fe4ff */
[----:B------:R-:W-:Y:S01]  /*c760*/  UMOV UR20, 0x0 ;  /* 0x0000000000147882 */ /* 0x000fe20000000000 */
[----:B------:R-:W-:Y:S01]  /*c770*/  UMOV UR21, 0x4200910 ;  /* 0x0420091000157882 */ /* 0x000fe20000000000 */
[----:B------:R-:W-:Y:S01]  /*c780*/  UMOV UR19, 0x40004040 ;  /* 0x4000404000137882 */ /* 0x000fe20000000000 */
[----:B------:R-:W-:Y:S01]  /*c790*/  UMOV UR17, 0x40004040 ;  /* 0x4000404000117882 */ /* 0x000fe20000000000 */
[----:B------:R-:W-:Y:S01]  /*c7a0*/  UIADD3.X UR9, UPT, UPT, UR15, URZ, URZ, UP4, !UPT ;  /* 0x000000ff0f097290 */ /* 0x000fe2000a7fe4ff */
[----:B------:R1:W-:Y:S01]  /*c7b0*/  UTCHMMA gdesc[UR16], gdesc[UR18], tmem[UR32], tmem[UR20], idesc[UR21], UPT ;  /* 0x00ff1412100075ea */ /* 0x0003e2000b800020 */
[----:B------:R-:W-:Y:S01]  /*c7c0*/  UIADD3.X UR35, UPT, UPT, UR13, URZ, URZ, UP3, !UPT ;  /* 0x000000ff0d237290 */ /* 0x000fe20009ffe4ff */
[----:B------:R-:W-:Y:S01]  /*c7d0*/  UMOV UR10, 0x0 ;  /* 0x00000000000a7882 */ /* 0x000fe20000000000 */
[----:B------:R-:W-:Y:S01]  /*c7e0*/  UMOV UR11, 0x4200910 ;  /* 0x04200910000b7882 */ /* 0x000fe20000000000 */
[----:B------:R-:W-:Y:S01]  /*c7f0*/  UMOV UR50, 0x0 ;  /* 0x0000000000327882 */ /* 0x000fe20000000000 */
[----:B------:R-:W-:Y:S01]  /*c800*/  UMOV UR51, 0x4200910 ;  /* 0x0420091000337882 */ /* 0x000fe20000000000 */
        /* <DEDUP_REMOVED lines=19> */
.L_x_8:
[----:B------:R-:W2:Y:S01]  /*c940*/  SYNCS.PHASECHK.TRANS64.TRYWAIT P2, [UR40], R126 ;  /* 0x0000007eff0075a7 */ /* 0x000ea20008041128 */
[----:B------:R-:W-:Y:S01]  /*c950*/  ISETP.LE.AND P1, PT, R201, UR4, PT ;  /* 0x00000004c9007c0c */ /* 0x000fe2000bf23270 */
[----:B-1----:R-:W-:Y:S01]  /*c960*/  UMOV UR7, UR5 ;  /* 0x0000000500077c82 */ /* 0x002fe20008000000 */
[----:B--2---:R-:W-:Y:S11]  /*c970*/  @!P2 BRA `(.L_x_9) ;  /* 0x0000004000d0a947 */ /* 0x004ff60003800000 */
.L_x_16:
[----:B------:R-:W-:Y:S01]  /*c980*/  BAR.SYNC.DEFER_BLOCKING 0x0 ;  /* 0x0000000000007b1d */ /* 0x000fe20000010000 */
[C---:B------:R-:W-:Y:S01]  /*c990*/  ISETP.GE.AND P2, PT, R2.reuse, R124, PT ;  /* 0x0000007c0200720c */ /* 0x040fe20003f46270 */
[----:B------:R-:W-:Y:S01]  /*c9a0*/  UIADD3 UR38, UPT, UPT, UR38, 0x1, URZ ;  /* 0x0000000126267890 */ /* 0x000fe2000fffe0ff */
[----:B------:R-:W-:Y:S01]  /*c9b0*/  LOP3.LUT R203, R2, 0x2, RZ, 0xfc, !PT ;  /* 0x0000000202cb7812 */ /* 0x000fe200078efcff */
[----:B------:R-:W-:Y:S01]  /*c9c0*/  UIADD3 UR4, UPT, UPT, UR4, 0x1, URZ ;  /* 0x0000000104047890 */ /* 0x000fe2000fffe0ff */
[----:B------:R-:W-:Y:S01]  /*c9d0*/  SEL R126, RZ, 0x4, P2 ;  /* 0x00000004ff7e7807 */ /* 0x000fe20001000000 */
[----:B------:R-:W-:Y:S01]  /*c9e0*/  UISETP.GT.AND UP1, UPT, UR38, 0x2, UPT ;  /* 0x000000022600788c */ /* 0x000fe2000bf24270 */
[----:B------:R-:W-:Y:S01]  /*c9f0*/  LOP3.LUT R204, R3, 0x10, RZ, 0x3c, !PT ;  /* 0x0000001003cc7812 */ /* 0x000fe200078e3cff */
[----:B------:R-:W-:Y:S01]  /*ca00*/  UIADD3 UR39, UPT, UPT, UR39, 0x1, URZ ;  /* 0x0000000127277890 */ /* 0x000fe2000fffe0ff */
[----:B------:R-:W-:Y:S01]  /*ca10*/  SEL R126, R126, RZ, !P1 ;  /* 0x000000ff7e7e7207 */ /* 0x000fe20004800000 */
[----:B------:R-:W-:-:S02]  /*ca20*/  USEL UR38, UR38, URZ, !UP1 ;  /* 0x000000ff26267287 */ /* 0x000fc4000c800000 */
[----:B------:R-:W-:Y:S01]  /*ca30*/  UISETP.GT.AND UP1, UPT, UR39, 0x1, UPT ;  /* 0x000000012700788c */ /* 0x000fe2000bf24270 */
[----:B------:R-:W-:Y:S01]  /*ca40*/  ISETP.NE.U32.AND P2, PT, R126, RZ, PT ;  /* 0x000000ff7e00720c */ /* 0x000fe20003f45070 */
[----:B------:R-:W-:Y:S01]  /*ca50*/  ULEA UR5, UR38, UR33, 0xe ;  /* 0x0000002126057291 */ /* 0x000fe2000f8e70ff */
[----:B------:R-:W-:Y:S01]  /*ca60*/  IADD3 R126, P3, PT, R87, UR70, RZ ;  /* 0x00000046577e7c10 */ /* 0x000fe2000ff7e0ff */
[----:B------:R-:W-:Y:S01]  /*ca70*/  USEL UR39, UR39, URZ, !UP1 ;  /* 0x000000ff27277287 */ /* 0x000fe2000c800000 */
[----:B------:R-:W-:Y:S02]  /*ca80*/  UMOV UR40, UR30 ;  /* 0x0000001e00287c82 */ /* 0x000fe40008000000 */
[----:B------:R-:W-:Y:S01]  /*ca90*/  IADD3.X R127, PT, PT, R86, UR36, RZ, P3, !PT ;  /* 0x00000024567f7c10 */ /* 0x000fe20009ffe4ff */
[----:B------:R-:W-:-:S06]  /*caa0*/  VIADD R202, R3, UR5 ;  /* 0x0000000503ca7c36 */ /* 0x000fcc0008000000 */
[----:B------:R-:W-:Y:S01]  /*cab0*/  @!PT LDS RZ, [RZ] ;  /* 0x00000000fffff984 */ /* 0x000fe20000000800 */
[----:B------:R-:W-:Y:S01]  /*cac0*/  @!PT LDS RZ, [RZ] ;  /* 0x00000000fffff984 */ /* 0x000fe20000000800 */
[----:B------:R-:W-:Y:S01]  /*cad0*/  @!PT LDS RZ, [RZ] ;  /* 0x00000000fffff984 */ /* 0x000fe20000000800 */
[----:B------:R1:W-:Y:S01]  /*cae0*/  LDGSTS.E [R202+0x18000], desc[UR42][R126.64], P2 ;  /* 0x180000007eca7fae */ /* 0x0003e200091a102a */
[----:B------:R-:W-:Y:S02]  /*caf0*/  ISETP.GE.AND P2, PT, R203, R124, PT ;  /* 0x0000007ccb00720c */ /* 0x000fe40003f46270 */
[----:B------:R-:W-:Y:S02]  /*cb00*/  LOP3.LUT R203, R2, 0x20, RZ, 0xfc, !PT ;  /* 0x0000002002cb7812 */ /* 0x000fe400078efcff */
[----:B-1----:R-:W-:-:S04]  /*cb10*/  SEL R126, RZ, 0x4, P2 ;  /* 0x00000004ff7e7807 */ /* 0x002fc80001000000 */
[----:B------:R-:W-:-:S04]  /*cb20*/  SEL R126, R126, RZ, !P1 ;  /* 0x000000ff7e7e7207 */ /* 0x000fc80004800000 */
[----:B------:R-:W-:Y:S02]  /*cb30*/  ISETP.NE.U32.AND P2, PT, R126, RZ, PT ;  /* 0x000000ff7e00720c */ /* 0x000fe40003f45070 */
[----:B------:R-:W-:-:S04]  /*cb40*/  IADD3 R126, P3, PT, R85, UR70, RZ ;  /* 0x00000046557e7c10 */ /* 0x000fc8000ff7e0ff */
[----:B------:R-:W-:-:S07]  /*cb50*/  IADD3.X R127, PT, PT, R84, UR36, RZ, P3, !PT ;  /* 0x00000024547f7c10 */ /* 0x000fce0009ffe4ff */
        /* <DEDUP_REMOVED lines=19> */
[----:B-1----:R-:W-:Y:S01]  /*cc90*/  SEL R126, RZ, 0x4, P2 ;  /* 0x00000004ff7e7807 */ /* 0x002fe20001000000 */
[----:B------:R-:W-:Y:S01]  /*cca0*/  VIADD R202, R204, UR5 ;  /* 0x00000005ccca7c36 */ /* 0x000fe20008000000 */
[----:B------:R-:W-:Y:S02]  /*ccb0*/  LOP3.LUT R204, R3, 0x20, RZ, 0x3c, !PT ;  /* 0x0000002003cc7812 */ /* 0x000fe400078e3cff */
        /* <DEDUP_REMOVED lines=64> */
[----:B------:R-:W2:Y:S02]  /*d0c0*/  S2R R203, SR_TID.X ;  /* 0x0000000000cb7919 */ /* 0x000ea40000002100 */
        /* <DEDUP_REMOVED lines=8> */
[----:B--2---:R-:W-:-:S04]  /*d150*/  LEA.HI R203, R203, 0xe, RZ, 0x1a ;  /* 0x0000000ecbcb7811 */ /* 0x004fc800078fd0ff */
        /* <DEDUP_REMOVED lines=10> */
[----:B-1----:R-:W-:-:S04]  /*d200*/  SEL R126, RZ, 0x4, P2 ;  /* 0x00000004ff7e7807 */ /* 0x002fc80001000000 */
        /* <DEDUP_REMOVED lines=116> */
[----:B------:R-:W-:Y:S02]  /*d950*/  ISETP.GE.AND P2, PT, R204, R124, PT ;  /* 0x0000007ccc00720c */ /* 0x000fe40003f46270 */
[----:B--2---:R-:W-:-:S04]  /*d960*/  LEA.HI R203, R203, 0x1e, RZ, 0x1a ;  /* 0x0000001ecbcb7811 */ /* 0x004fc800078fd0ff */
[----:B------:R-:W-:Y:S02]  /*d970*/  ISETP.GE.AND P3, PT, R203, R124, PT ;  /* 0x0000007ccb00720c */ /* 0x000fe40003f66270 */
[----:B------:R-:W-:Y:S02]  /*d980*/  LOP3.LUT R203, R3, 0x70, RZ, 0x3c, !PT ;  /* 0x0000007003cb7812 */ /* 0x000fe400078e3cff */
[----:B-1----:R-:W-:-:S03]  /*d990*/  SEL R126, RZ, 0x4, P2 ;  /* 0x00000004ff7e7807 */ /* 0x002fc60001000000 */
[----:B------:R-:W-:Y:S01]  /*d9a0*/  VIADD R202, R203, UR5 ;  /* 0x00000005cbca7c36 */ /* 0x000fe20008000000 */
[----:B------:R-:W-:Y:S01]  /*d9b0*/  LOP3.LUT R203, R2, 0x3c, RZ, 0xfc, !PT ;  /* 0x0000003c02cb7812 */ /* 0x000fe200078efcff */
[----:B------:R-:W-:Y:S01]  /*d9c0*/  ULEA UR5, UR38, UR33, 0xf ;  /* 0x0000002126057291 */ /* 0x000fe2000f8e78ff */
[----:B------:R-:W-:-:S04]  /*d9d0*/  SEL R126, R126, RZ, !P1 ;  /* 0x000000ff7e7e7207 */ /* 0x000fc80004800000 */
[----:B------:R-:W-:Y:S02]  /*d9e0*/  ISETP.NE.U32.AND P2, PT, R126, RZ, PT ;  /* 0x000000ff7e00720c */ /* 0x000fe40003f45070 */
[----:B------:R-:W-:-:S04]  /*d9f0*/  SEL R126, RZ, 0x4, P3 ;  /* 0x00000004ff7e7807 */ /* 0x000fc80001800000 */
[----:B------:R-:W-:-:S04]  /*da00*/  SEL R126, R126, RZ, !P1 ;  /* 0x000000ff7e7e7207 */ /* 0x000fc80004800000 */
[----:B------:R-:W-:Y:S02]  /*da10*/  ISETP.NE.U32.AND P3, PT, R126, RZ, PT ;  /* 0x000000ff7e00720c */ /* 0x000fe40003f65070 */
[----:B------:R-:W-:-:S04]  /*da20*/  IADD3 R126, P5, PT, R117, UR70, RZ ;  /* 0x00000046757e7c10 */ /* 0x000fc8000ffbe0ff */
[----:B------:R-:W-:-:S05]  /*da30*/  IADD3.X R127, PT, PT, R116, UR36, RZ, P5, !PT ;  /* 0x00000024747f7c10 */ /* 0x000fca000affe4ff */
[----:B------:R1:W-:Y:S02]  /*da40*/  LDGSTS.E [R202+0x18000], desc[UR42][R126.64], P2 ;  /* 0x180000007eca7fae */ /* 0x0003e400091a102a */
[----:B-1----:R-:W-:-:S04]  /*da50*/  IADD3 R126, P2, PT, R65, UR70, RZ ;  /* 0x00000046417e7c10 */ /* 0x002fc8000ff5e0ff */
[----:B------:R-:W-:Y:S02]  /*da60*/  IADD3.X R127, PT, PT, R64, UR36, RZ, P2, !PT ;  /* 0x00000024407f7c10 */ /* 0x000fe400097fe4ff */
[----:B------:R-:W-:Y:S02]  /*da70*/  ISETP.GE.AND P2, PT, R203, R124, PT ;  /* 0x0000007ccb00720c */ /* 0x000fe40003f46270 */
[----:B------:R-:W1:Y:S01]  /*da80*/  S2R R203, SR_TID.X ;  /* 0x0000000000cb7919 */ /* 0x000e620000002100 */
[----:B------:R2:W-:Y:S02]  /*da90*/  LDGSTS.E [R202+0x18008], desc[UR42][R126.64], P3 ;  /* 0x180080007eca7fae */ /* 0x0005e400099a102a */
[----:B--2---:R-:W-:-:S04]  /*daa0*/  SEL R126, RZ, 0x4, P2 ;  /* 0x00000004ff7e7807 */ /* 0x004fc80001000000 */
[----:B------:R-:W-:-:S04]  /*dab0*/  SEL R126, R126, RZ, !P1 ;  /* 0x000000ff7e7e7207 */ /* 0x000fc80004800000 */
[----:B------:R-:W-:Y:S02]  /*dac0*/  ISETP.NE.U32.AND P2, PT, R126, RZ, PT ;  /* 0x000000ff7e00720c */ /* 0x000fe40003f45070 */
[----:B------:R-:W-:-:S04]  /*dad0*/  IADD3 R126, P3, PT, R89, UR70, RZ ;  /* 0x00000046597e7c10 */ /* 0x000fc8000ff7e0ff */
[----:B------:R-:W-:Y:S02]  /*dae0*/  IADD3.X R127, PT, PT, R88, UR36, RZ, P3, !PT ;  /* 0x00000024587f7c10 */ /* 0x000fe40009ffe4ff */
[----:B-1----:R-:W-:-:S05]  /*daf0*/  LEA.HI R203, R203, 0x3e, RZ, 0x1a ;  /* 0x0000003ecbcb7811 */ /* 0x002fca00078fd0ff */
[----:B------:R1:W-:Y:S01]  /*db00*/  LDGSTS.E [R202+0x1a000], desc[UR42][R126.64], P2 ;  /* 0x1a0000007eca7fae */ /* 0x0003e200091a102a */
[----:B------:R-:W-:Y:S02]  /*db10*/  ISETP.GE.AND P2, PT, R203, R124, PT ;  /* 0x0000007ccb00720c */ /* 0x000fe40003f46270 */
[----:B------:R-:W2:Y:S02]  /*db20*/  S2R R203, SR_TID.X ;  /* 0x0000000000cb7919 */ /* 0x000ea40000002100 */
[----:B-1----:R-:W-:-:S04]  /*db30*/  SEL R126, RZ, 0x4, P2 ;  /* 0x00000004ff7e7807 */ /* 0x002fc80001000000 */
[----:B------:R-:W-:-:S04]  /*db40*/  SEL R126, R126, RZ, !P1 ;  /* 0x000000ff7e7e7207 */ /* 0x000fc80004800000 */
[----:B------:R-:W-:Y:S02]  /*db50*/  ISETP.NE.U32.AND P2, PT, R126, RZ, PT ;  /* 0x000000ff7e00720c */ /* 0x000fe40003f45070 */
[----:B------:R-:W-:Y:S01]  /*db60*/  IADD3 R126, P3, PT, R61, UR70, RZ ;  /* 0x000000463d7e7c10 */ /* 0x000fe2000ff7e0ff */
[----:B------:R-:W-:-:S03]  /*db70*/  UIADD3 UR70, UP3, UPT, UR70, UR69, URZ ;  /* 0x0000004546467290 */ /* 0x000fc6000ff7e0ff */
[----:B------:R-:W-:Y:S01]  /*db80*/  IADD3.X R127, PT, PT, R60, UR36, RZ, P3, !PT ;  /* 0x000000243c7f7c10 */ /* 0x000fe20009ffe4ff */
[----:B------:R-:W-:-:S06]  /*db90*/  UIADD3.X UR36, UPT, UPT, UR36, UR41, URZ, UP3, !UPT ;  /* 0x0000002924247290 */ /* 0x000fcc0009ffe4ff */
[----:B------:R1:W-:Y:S01]  /*dba0*/  LDGSTS.E [R202+0x1a008], desc[UR42][R126.64], P2 ;  /* 0x1a0080007eca7fae */ /* 0x0003e200091a102a */
[----:B--2---:R-:W-:-:S03]  /*dbb0*/  LOP3.LUT R203, R203, 0x3f, RZ, 0xc0, !PT ;  /* 0x0000003fcbcb7812 */ /* 0x004fc600078ec0ff */
[----:B------:R-:W0:Y:S01]  /*dbc0*/  LDGDEPBAR ;  /* 0x00000000000079af */ /* 0x000e220000000000 */
[----:B------:R-:W-:Y:S01]  /*dbd0*/  ISETP.GE.AND P2, PT, R203, R124, PT ;  /* 0x0000007ccb00720c */ /* 0x000fe20003f46270 */
[----:B------:R-:W-:Y:S01]  /*dbe0*/  VIADD R124, R124, 0xffffffc0 ;  /* 0xffffffc07c7c7836 */ /* 0x000fe20000000000 */
[C---:B------:R-:W-:Y:S02]  /*dbf0*/  LOP3.LUT R203, R4.reuse, 0x20, RZ, 0x3c, !PT ;  /* 0x0000002004cb7812 */ /* 0x040fe400078e3cff */
[----:B-1----:R-:W-:Y:S01]  /*dc00*/  SEL R126, RZ, 0x4, P2 ;  /* 0x00000004ff7e7807 */ /* 0x002fe20001000000 */
[----:B------:R-:W-:-:S03]  /*dc10*/  VIADD R202, R4, UR5 ;  /* 0x0000000504ca7c36 */ /* 0x000fc60008000000 */
[----:B------:R-:W-:-:S04]  /*dc20*/  SEL R126, R126, RZ, !P1 ;  /* 0x000000ff7e7e7207 */ /* 0x000fc80004800000 */
[----:B------:R-:W-:Y:S02]  /*dc30*/  ISETP.NE.U32.AND P1, PT, R126, RZ, PT ;  /* 0x000000ff7e00720c */ /* 0x000fe40003f25070 */
[----:B------:R-:W-:-:S04]  /*dc40*/  IADD3 R126, P2, PT, R59, UR68, RZ ;  /* 0x000000443b7e7c10 */ /* 0x000fc8000ff5e0ff */
[----:B------:R-:W-:-:S07]  /*dc50*/  IADD3.X R127, PT, PT, R58, UR37, RZ, P2, !PT ;  /* 0x000000253a7f7c10 */ /* 0x000fce00097fe4ff */
[----:B------:R1:W-:Y:S02]  /*dc60*/  LDGSTS.E [R202], desc[UR42][R126.64], P1 ;  /* 0x000000007eca7fae */ /* 0x0003e400089a102a */
[----:B-1----:R-:W-:-:S04]  /*dc70*/  IADD3 R126, P2, PT, R51, UR68, RZ ;  /* 0x00000044337e7c10 */ /* 0x002fc8000ff5e0ff */
[----:B------:R-:W-:-:S05]  /*dc80*/  IADD3.X R127, PT, PT, R50, UR37, RZ, P2, !PT ;  /* 0x00000025327f7c10 */ /* 0x000fca00097fe4ff */
[----:B------:R1:W-:Y:S02]  /*dc90*/  LDGSTS.E [R202+0x400], desc[UR42][R126.64], P1 ;  /* 0x004000007eca7fae */ /* 0x0003e400089a102a */
        /* <DEDUP_REMOVED lines=42> */
[----:B-1----:R-:W-:Y:S01]  /*df40*/  IADD3 R126, P2, PT, R57, UR68, RZ ;  /* 0x00000044397e7c10 */ /* 0x002fe2000ff5e0ff */
[----:B------:R-:W-:Y:S01]  /*df50*/  VIADD R202, R203, UR5 ;  /* 0x00000005cbca7c36 */ /* 0x000fe20008000000 */
[----:B------:R-:W-:Y:S02]  /*df60*/  LOP3.LUT R203, R4, 0x40, RZ, 0x3c, !PT ;  /* 0x0000004004cb7812 */ /* 0x000fe400078e3cff */
        /* <DEDUP_REMOVED lines=99> */
[----:B------:R-:W-:Y:S02]  /*e5a0*/  USEL UR5, URZ, 0x1, !UP1 ;  /* 0x00000001ff057887 */ /* 0x000fe4000c800000 */
[----:B------:R-:W-:Y:S02]  /*e5b0*/  IADD3.X R127, PT, PT, R52, UR37, RZ, P2, !PT ;  /* 0x00000025347f7c10 */ /* 0x000fe400097fe4ff */
[----:B------:R-:W-:-:S03]  /*e5c0*/  ULOP3.LUT UR5, UR7, UR5, URZ, 0x3c, !UPT ;  /* 0x0000000507057292 */ /* 0x000fc6000f8e3cff */
        /* <DEDUP_REMOVED lines=44> */
[----:B------:R-:W-:-:S03]  /*e890*/  UIADD3 UR68, UP2, UPT, UR68, UR71, URZ ;  /* 0x0000004744447290 */ /* 0x000fc6000ff5e0ff */
[----:B------:R-:W-:Y:S01]  /*e8a0*/  IADD3.X R127, PT, PT, R199, UR37, RZ, P2, !PT ;  /* 0x00000025c77f7c10 */ /* 0x000fe200097fe4ff */
[----:B------:R-:W-:-:S04]  /*e8b0*/  UIADD3.X UR37, UPT, UPT, UR37, UR72, URZ, UP2, !UPT ;  /* 0x0000004825257290 */ /* 0x000fc800097fe4ff */
[----:B------:R1:W-:Y:S01]  /*e8c0*/  LDGSTS.E [R202+0x3f00], desc[UR42][R126.64], P1 ;  /* 0x03f000007eca7fae */ /* 0x0003e200089a102a */
[----:B------:R-:W-:-:S03]  /*e8d0*/  ISETP.NE.U32.AND P1, PT, R200, UR4, PT ;  /* 0x00000004c8007c0c */ /* 0x000fc6000bf25070 */
[----:B------:R-:W0:Y:S01]  /*e8e0*/  LDGDEPBAR ;  /* 0x00000000000079af */ /* 0x000e220000000000 */
[----:B-1----:R-:W-:-:S09]  /*e8f0*/  IMAD.U32 R126, RZ, RZ, UR7 ;  /* 0x00000007ff7e7e24 */ /* 0x002fd2000f8e00ff */
[----:B------:R-:W-:Y:S05]  /*e900*/  @P1 BRA `(.L_x_10) ;  /* 0xffffffd800d81947 */ /* 0x000fea000383ffff */
.L_x_7:
[----:B------:R-:W3:Y:S01]  /*e910*/  LDL.LU R205, [R1+0xa8] ;  /* 0x0000a80001cd7983 */ /* 0x000ee20000300800 */
[----:B------:R-:W1:Y:S01]  /*e920*/  LDCU UR4, c[0x0][0x3b4] ;  /* 0x00007680ff0477ac */ /* 0x000e620008000800 */
[----:B--2---:R-:W2:Y:S02]  /*e930*/  LDC R96, c[0x0][0x3b8] ;  /* 0x0000ee00ff607b82 */ /* 0x004ea40000000800 */
[----:B------:R-:W1:Y:S01]  /*e940*/  LDL.LU R204, [R1+0x9c] ;  /* 0x00009c0001cc7983 */ /* 0x000e620000300800 */
[----:B------:R-:W4:Y:S03]  /*e950*/  LDCU.128 UR8, c[0x0][0x390] ;  /* 0x00007200ff0877ac */ /* 0x000f260008000c00 */
[----:B------:R-:W3:Y:S04]  /*e960*/  LDL.LU R203, [R1+0xa4] ;  /* 0x0000a40001cb7983 */ /* 0x000ee80000300800 */
[----:B------:R-:W3:Y:S01]  /*e970*/  LDL.LU R127, [R1+0xa0] ;  /* 0x0000a000017f7983 */ /* 0x000ee20000300800 */
[----:B------:R-:W4:Y:S02]  /*e980*/  S2R R202, SR_TID.X ;  /* 0x0000000000ca7919 */ /* 0x000f240000002100 */
[----:B----4-:R-:W-:-:S02]  /*e990*/  IMAD.SHL.U32 R3, R202, 0x80, RZ ;  /* 0x00000080ca037824 */ /* 0x010fc400078e00ff */
[----:B------:R-:W-:-:S03]  /*e9a0*/  IMAD.SHL.U32 R101, R202, 0x10, RZ ;  /* 0x00000010ca657824 */ /* 0x000fc600078e00ff */
[----:B------:R-:W-:Y:S02]  /*e9b0*/  LOP3.LUT R3, R3, 0x800, RZ, 0xc0, !PT ;  /* 0x0000080003037812 */ /* 0x000fe400078ec0ff */
[----:B------:R-:W-:-:S04]  /*e9c0*/  LOP3.LUT R2, R101, 0xf0, RZ, 0xc0, !PT ;  /* 0x000000f065027812 */ /* 0x000fc800078ec0ff */
[----:B------:R-:W-:Y:S01]  /*e9d0*/  IADD3 R99, PT, PT, R2, UR33, R3 ;  /* 0x0000002102637c10 */ /* 0x000fe2000fffe003 */
[----:B--2--5:R-:W-:Y:S02]  /*e9e0*/  IMAD R3, R0, R96, RZ ;  /* 0x0000006000037224 */ /* 0x024fe400078e02ff */
[C---:B-1----:R-:W-:Y:S01]  /*e9f0*/  IMAD R98, R204.reuse, UR4, RZ ;  /* 0x00000004cc627c24 */ /* 0x042fe2000f8e02ff */
[----:B------:R-:W-:-:S04]  /*ea00*/  ISETP.GE.AND P0, PT, R204, UR10, PT ;  /* 0x0000000acc007c0c */ /* 0x000fc8000bf06270 */
[----:B---3--:R-:W-:Y:S02]  /*ea10*/  ISETP.LT.AND P3, PT, R205, UR11, !P0 ;  /* 0x0000000bcd007c0c */ /* 0x008fe4000c761270 */
[----:B------:R-:W-:Y:S02]  /*ea20*/  ISETP.LT.AND P2, PT, R203, UR11, !P0 ;  /* 0x0000000bcb007c0c */ /* 0x000fe4000c741270 */
[----:B------:R-:W-:Y:S02]  /*ea30*/  ISETP.LT.AND P1, PT, R127, UR11, !P0 ;  /* 0x0000000b7f007c0c */ /* 0x000fe4000c721270 */
[----:B------:R-:W-:Y:S01]  /*ea40*/  LEA R97, P5, R98, UR8, 0x2 ;  /* 0x0000000862617c11 */ /* 0x000fe2000f8a10ff */
[----:B------:R-:W-:-:S12]  /*ea50*/  @!P4 BRA `(.L_x_11) ;  /* 0x000000000010c947 */ /* 0x000fd80003800000 */
[----:B------:R-:W-:-:S06]  /*ea60*/  USHF.L.U32 UR7, UR7, 0x1f, URZ ;  /* 0x0000001f07077899 */ /* 0x000fcc00080006ff */
[----:B------:R-:W-:-:S04]  /*ea70*/  IMAD.U32 R2, RZ, RZ, UR7 ;  /* 0x00000007ff027e24 */ /* 0x000fc8000f8e00ff */
[----:B------:R-:W1:Y:S02]  /*ea80*/  SYNCS.PHASECHK.TRANS64.TRYWAIT P4, [UR30], R2 ;  /* 0x00000002ff0075a7 */ /* 0x000e64000808111e */
[----:B-1----:R-:W-:Y:S05]  /*ea90*/  @!P4 BRA `(.L_x_12) ;  /* 0x000000200094c947 */ /* 0x002fea0003800000 */
.L_x_11:
[----:B------:R-:W2:Y:S01]  /*eaa0*/  LDL.LU R80, [R1+0x134] ;  /* 0x0001340001507983 */ /* 0x000ea20000300800 */
[----:B------:R-:W-:-:S04]  /*eab0*/  DEPBAR.LE SB0, 0x0 ;  /* 0x000080000000791a */ /* 0x000fc80000000000 */
[----:B------:R-:W3:Y:S01]  /*eac0*/  LDL.LU R86, [R1+0x130] ;  /* 0x0001300001567983 */ /* 0x000ee20000300800 */
[----:B------:R-:W-:Y:S01]  /*ead0*/  IMAD R5, R96, 0x2, R3 ;  /* 0x0000000260057824 */ /* 0x000fe200078e0203 */
[----:B------:R-:W-:Y:S01]  /*eae0*/  LEA.HI.X.SX32 R98, R98, UR9, 0x2, P5 ;  /* 0x0000000962627c11 */ /* 0x000fe2000a8f16ff */
[----:B------:R-:W1:Y:S01]  /*eaf0*/  S2R R78, SR_TID.X ;  /* 0x00000000004e7919 */ /* 0x000e620000002100 */
[----:B------:R-:W-:Y:S01]  /*eb00*/  BAR.SYNC.DEFER_BLOCKING 0x0 ;  /* 0x0000000000007b1d */ /* 0x000fe20000010000 */
[-C--:B------:R-:W-:Y:S01]  /*eb10*/  LEA R76, P5, R3, R97.reuse, 0x2 ;  /* 0x00000061034c7211 */ /* 0x080fe200078a10ff */
[C---:B------:R-:W-:Y:S01]  /*eb20*/  IMAD R7, R96.reuse, 0x2, R5 ;  /* 0x0000000260077824 */ /* 0x040fe200078e0205 */
[-C--:B------:R-:W-:Y:S02]  /*eb30*/  LEA R74, P4, R5, R97.reuse, 0x2 ;  /* 0x00000061054a7211 */ /* 0x080fe400078810ff */
[-C--:B------:R-:W-:Y:S01]  /*eb40*/  LEA.HI.X.SX32 R77, R3, R98.reuse, 0x2, P5 ;  /* 0x00000062034d7211 */ /* 0x080fe200028f16ff */
[C---:B------:R-:W-:Y:S01]  /*eb50*/  IMAD R3, R96.reuse, 0x2, R7 ;  /* 0x0000000260037824 */ /* 0x040fe200078e0207 */
[-C--:B------:R-:W-:Y:S01]  /*eb60*/  LEA R72, P5, R7, R97.reuse, 0x2 ;  /* 0x0000006107487211 */ /* 0x080fe200078a10ff */
[----:B------:R-:W4:Y:S01]  /*eb70*/  LDL.LU R112, [R1+0x198] ;  /* 0x0001980001707983 */ /* 0x000f220000300800 */
[-C--:B------:R-:W-:Y:S01]  /*eb80*/  LEA.HI.X.SX32 R75, R5, R98.reuse, 0x2, P4 ;  /* 0x00000062054b7211 */ /* 0x080fe200020f16ff */
[C---:B------:R-:W-:Y:S01]  /*eb90*/  IMAD R69, R96.reuse, 0x2, R3 ;  /* 0x0000000260457824 */ /* 0x040fe200078e0203 */
[-C--:B------:R-:W-:Y:S01]  /*eba0*/  LEA.HI.X.SX32 R73, R7, R98.reuse, 0x2, P5 ;  /* 0x0000006207497211 */ /* 0x080fe200028f16ff */
[----:B------:R-:W5:Y:S01]  /*ebb0*/  LDL.LU R111, [R1+0x194] ;  /* 0x00019400016f7983 */ /* 0x000f620000300800 */
[-C--:B------:R-:W-:Y:S01]  /*ebc0*/  LEA R70, P4, R3, R97.reuse, 0x2 ;  /* 0x0000006103467211 */ /* 0x080fe200078810ff */
[C---:B------:R-:W-:Y:S01]  /*ebd0*/  IMAD R79, R96.reuse, 0x2, R69 ;  /* 0x00000002604f7824 */ /* 0x040fe200078e0245 */
[-C--:B------:R-:W-:Y:S01]  /*ebe0*/  LEA R68, P5, R69, R97.reuse, 0x2 ;  /* 0x0000006145447211 */ /* 0x080fe200078a10ff */
[----:B------:R-:W4:Y:S01]  /*ebf0*/  LDL.LU R110, [R1+0x190] ;  /* 0x00019000016e7983 */ /* 0x000f220000300800 */
[-C--:B------:R-:W-:Y:S01]  /*ec00*/  LEA.HI.X.SX32 R71, R3, R98.reuse, 0x2, P4 ;  /* 0x0000006203477211 */ /* 0x080fe200020f16ff */
[C---:B------:R-:W-:Y:S01]  /*ec10*/  IMAD R81, R96.reuse, 0x2, R79 ;  /* 0x0000000260517824 */ /* 0x040fe200078e024f */
[-C--:B------:R-:W-:Y:S01]  /*ec20*/  LEA.HI.X.SX32 R69, R69, R98.reuse, 0x2, P5 ;  /* 0x0000006245457211 */ /* 0x080fe200028f16ff */
[----:B------:R-:W4:Y:S02]  /*ec30*/  LDL.LU R109, [R1+0x18c] ;  /* 0x00018c00016d7983 */ /* 0x000f240000300800 */
[----:B------:R-:W-:Y:S01]  /*ec40*/  IMAD R85, R96, 0x2, R81 ;  /* 0x0000000260557824 */ /* 0x000fe200078e0251 */
[CC--:B------:R-:W-:Y:S01]  /*ec50*/  LEA R82, P5, R81.reuse, R97.reuse, 0x2 ;  /* 0x0000006151527211 */ /* 0x0c0fe200078a10ff */
[----:B------:R-:W4:Y:S03]  /*ec60*/  LDL.LU R108, [R1+0x188] ;  /* 0x00018800016c7983 */ /* 0x000f260000300800 */
[----:B------:R-:W-:Y:S01]  /*ec70*/  LEA.HI.X.SX32 R83, R81, R98, 0x2, P5 ;  /* 0x0000006251537211 */ /* 0x000fe200028f16ff */
[C---:B-1----:R-:W-:Y:S01]  /*ec80*/  IMAD.SHL.U32 R84, R78.reuse, 0x8, RZ ;  /* 0x000000084e547824 */ /* 0x042fe200078e00ff */
[----:B------:R-:W-:Y:S01]  /*ec90*/  LOP3.LUT P6, RZ, R78, 0x7f, RZ, 0xc0, !PT ;  /* 0x0000007f4eff7812 */ /* 0x000fe200078cc0ff */
[----:B------:R-:W4:Y:S03]  /*eca0*/  LDL.LU R107, [R1+0x184] ;  /* 0x00018400016b7983 */ /* 0x000f260000300800 */
[----:B------:R-:W-:Y:S01]  /*ecb0*/  LOP3.LUT R84, R84, 0x300, RZ, 0xc0, !PT ;  /* 0x0000030054547812 */ /* 0x000fe200078ec0ff */
[----:B------:R-:W4:Y:S08]  /*ecc0*/  LDL.LU R106, [R1+0x180] ;  /* 0x00018000016a7983 */ /* 0x000f300000300800 */
[----:B------:R-:W1:Y:S02]  /*ecd0*/  @!P6 SYNCS.CCTL.IV [UR33+0x24000] ;  /* 0x02400000ff00e9b1 */ /* 0x000e640008000021 */
[----:B-1----:R-:W-:Y:S06]  /*ece0*/  BAR.SYNC.DEFER_BLOCKING 0x0 ;  /* 0x0000000000007b1d */ /* 0x002fec0000010000 */
[----:B------:R-:W-:Y:S01]  /*ecf0*/  LDTM.16dp32bit_t0_t15.x64 R4, tmem[UR31] ;  /* 0x0000001f000479ee */ /* 0x000fe20008b00000 */
[----:B------:R-:W1:Y:S01]  /*ed00*/  LDTM.16dp32bit_t16_t31.x64 R4, tmem[UR31+0x40] ;  /* 0x0000401f000479ee */ /* 0x000e620008b20000 */
[----:B------:R-:W-:Y:S01]  /*ed10*/  IMAD.IADD R99, R84, 0x1, R99 ;  /* 0x0000000154637824 */ /* 0x000fe200078e0263 */
[----:B------:R-:W4:Y:S04]  /*ed20*/  LDL.LU R105, [R1+0x17c] ;  /* 0x00017c0001697983 */ /* 0x000f280000300800 */
[----:B------:R-:W4:Y:S04]  /*ed30*/  LDL.LU R104, [R1+0x178] ;  /* 0x0001780001687983 */ /* 0x000f280000300800 */
[----:B------:R-:W4:Y:S04]  /*ed40*/  LDL.LU R103, [R1+0x174] ;  /* 0x0001740001677983 */ /* 0x000f280000300800 */
[----:B------:R-:W4:Y:S01]  /*ed50*/  LDL.LU R102, [R1+0x170] ;  /* 0x0001700001667983 */ /* 0x000f220000300800 */
[----:B------:R-:W2:Y:S01]  /*ed60*/  @!P6 SYNCS.CCTL.IV [UR33+0x24008] ;  /* 0x02400800ff00e9b1 */ /* 0x000ea20008000021 */
[----:B------:R-:W-:Y:S01]  /*ed70*/  LEA R2, P6, R79, R97, 0x2 ;  /* 0x000000614f027211 */ /* 0x000fe200078c10ff */
[----:B------:R-:W-:-:S03]  /*ed80*/  NOP ;  /* 0x0000000000007918 */ /* 0x000fc60000000000 */
[----:B------:R-:W-:Y:S01]  /*ed90*/  LEA.HI.X.SX32 R3, R79, R98, 0x2, P6 ;  /* 0x000000624f037211 */ /* 0x000fe200030f16ff */
[----:B------:R-:W-:Y:S02]  /*eda0*/  IMAD R79, R96, 0x2, R85 ;  /* 0x00000002604f7824 */ /* 0x000fe400078e0255 */
[----:B-1----:R-:W-:Y:S02]  /*edb0*/  IMAD.MOV.U32 R88, RZ, RZ, R4 ;  /* 0x000000ffff587224 */ /* 0x002fe400078e0004 */
[----:B------:R-:W-:Y:S02]  /*edc0*/  IMAD.MOV.U32 R92, RZ, RZ, R5 ;  /* 0x000000ffff5c7224 */ /* 0x000fe400078e0005 */
[----:B------:R-:W-:Y:S02]  /*edd0*/  IMAD.MOV.U32 R89, RZ, RZ, R6 ;  /* 0x000000ffff597224 */ /* 0x000fe400078e0006 */
[----:B------:R-:W-:Y:S02]  /*ede0*/  IMAD.MOV.U32 R90, RZ, RZ, R8 ;  /* 0x000000ffff5a7224 */ /* 0x000fe400078e0008 */
[----:B------:R-:W-:-:S02]  /*edf0*/  IMAD.MOV.U32 R94, RZ, RZ, R9 ;  /* 0x000000ffff5e7224 */ /* 0x000fc400078e0009 */
[----:B------:R-:W-:Y:S02]  /*ee00*/  IMAD.MOV.U32 R95, RZ, RZ, R11 ;  /* 0x000000ffff5f7224 */ /* 0x000fe400078e000b */
[----:B------:R-:W-:Y:S02]  /*ee10*/  IMAD.MOV.U32 R8, RZ, RZ, R12 ;  /* 0x000000ffff087224 */ /* 0x000fe400078e000c */
[----:B------:R-:W-:Y:S02]  /*ee20*/  IMAD.MOV.U32 R12, RZ, RZ, R13 ;  /* 0x000000ffff0c7224 */ /* 0x000fe400078e000d */
[----:B------:R-:W-:Y:S02]  /*ee30*/  IMAD.MOV.U32 R9, RZ, RZ, R14 ;  /* 0x000000ffff097224 */ /* 0x000fe400078e000e */
[----:B------:R-:W-:Y:S02]  /*ee40*/  IMAD.MOV.U32 R13, RZ, RZ, R15 ;  /* 0x000000ffff0d7224 */ /* 0x000fe400078e000f */
[----:B------:R-:W-:-:S02]  /*ee50*/  IMAD.MOV.U32 R11, RZ, RZ, R18 ;  /* 0x000000ffff0b7224 */ /* 0x000fc400078e0012 */
[----:B------:R-:W-:Y:S02]  /*ee60*/  IMAD.MOV.U32 R14, RZ, RZ, R17 ;  /* 0x000000ffff0e7224 */ /* 0x000fe400078e0011 */
[----:B------:R-:W-:Y:S01]  /*ee70*/  IMAD.MOV.U32 R15, RZ, RZ, R19 ;  /* 0x000000ffff0f7224 */ /* 0x000fe200078e0013 */
[----:B--2---:R-:W-:Y:S02]  /*ee80*/  ISETP.LT.AND P4, PT, R80, UR11, !P0 ;  /* 0x0000000b50007c0c */ /* 0x004fe4000c781270 */
[CC--:B------:R-:W-:Y:S02]  /*ee90*/  LEA R80, P6, R85.reuse, R97.reuse, 0x2 ;  /* 0x0000006155507211 */ /* 0x0c0fe400078c10ff */
[----:B---3--:R-:W-:Y:S02]  /*eea0*/  ISETP.LT.AND P5, PT, R86, UR11, !P0 ;  /* 0x0000000b56007c0c */ /* 0x008fe4000c7a1270 */
[----:B------:R-:W-:Y:S01]  /*eeb0*/  LEA.HI.X.SX32 R81, R85, R98, 0x2, P6 ;  /* 0x0000006255517211 */ /* 0x000fe200030f16ff */
[----:B------:R-:W-:Y:S01]  /*eec0*/  IMAD R85, R96, 0x2, R79 ;  /* 0x0000000260557824 */ /* 0x000fe200078e024f */
[----:B------:R-:W-:-:S03]  /*eed0*/  LEA R78, P6, R79, R97, 0x2 ;  /* 0x000000614f4e7211 */ /* 0x000fc600078c10ff */
[C---:B------:R-:W-:Y:S01]  /*eee0*/  IMAD R91, R96.reuse, 0x2, R85 ;  /* 0x00000002605b7824 */ /* 0x040fe200078e0255 */
[----:B------:R-:W-:Y:S02]  /*eef0*/  LEA.HI.X.SX32 R79, R79, R98, 0x2, P6 ;  /* 0x000000624f4f7211 */ /* 0x000fe400030f16ff */
[----:B------:R-:W-:Y:S01]  /*ef00*/  LEA R86, P6, R85, R97, 0x2 ;  /* 0x0000006155567211 */ /* 0x000fe200078c10ff */
[----:B------:R-:W-:-:S03]  /*ef10*/  IMAD R93, R96, 0x2, R91 ;  /* 0x00000002605d7824 */ /* 0x000fc600078e025b */
[----:B------:R-:W-:Y:S02]  /*ef20*/  LEA.HI.X.SX32 R87, R85, R98, 0x2, P6 ;  /* 0x0000006255577211 */ /* 0x000fe400030f16ff */
[----:B------:R-:W-:-:S04]  /*ef30*/  LEA R84, P6, R91, R97, 0x2 ;  /* 0x000000615b547211 */ /* 0x000fc800078c10ff */
[-C--:B------:R-:W-:Y:S02]  /*ef40*/  LEA.HI.X.SX32 R85, R91, R98.reuse, 0x2, P6 ;  /* 0x000000625b557211 */ /* 0x080fe400030f16ff */
[C---:B------:R-:W-:Y:S01]  /*ef50*/  LEA R4, P6, R93.reuse, R97, 0x2 ;  /* 0x000000615d047211 */ /* 0x040fe200078c10ff */
[----:B------:R-:W-:Y:S02]  /*ef60*/  IMAD R100, R96, 0x2, R93 ;  /* 0x0000000260647824 */ /* 0x000fe400078e025d */
[----:B------:R-:W-:Y:S01]  /*ef70*/  IMAD.MOV.U32 R91, RZ, RZ, R10 ;  /* 0x000000ffff5b7224 */ /* 0x000fe200078e000a */
[----:B------:R-:W-:Y:S01]  /*ef80*/  LEA.HI.X.SX32 R5, R93, R98, 0x2, P6 ;  /* 0x000000625d057211 */ /* 0x000fe200030f16ff */
[----:B------:R-:W-:-:S03]  /*ef90*/  IMAD.MOV.U32 R93, RZ, RZ, R7 ;  /* 0x000000ffff5d7224 */ /* 0x000fc600078e0007 */
[----:B------:R-:W-:Y:S04]  /*efa0*/  STS.128 [R99], R88 ;  /* 0x0000005863007388 */ /* 0x000fe80000000c00 */
[----:B------:R-:W-:Y:S01]  /*efb0*/  STS.128 [R99+0x400], R92 ;  /* 0x0004005c63007388 */ /* 0x000fe20000000c00 */
[----:B------:R-:W-:Y:S01]  /*efc0*/  BAR.SYNC.DEFER_BLOCKING 0x0 ;  /* 0x0000000000007b1d */ /* 0x000fe20000010000 */
[----:B------:R-:W-:-:S04]  /*efd0*/  LEA R6, P6, R100, R97, 0x2 ;  /* 0x0000006164067211 */ /* 0x000fc800078c10ff */
[----:B------:R-:W-:Y:S02]  /*efe0*/  LEA.HI.X.SX32 R7, R100, R98, 0x2, P6 ;  /* 0x0000006264077211 */ /* 0x000fe400030f16ff */
[----:B------:R-:W-:Y:S02]  /*eff0*/  ISETP.LT.AND P6, PT, R0, UR11, !P0 ;  /* 0x0000000b00007c0c */ /* 0x000fe4000c7c1270 */
[----:B------:R-:W-:Y:S01]  /*f000*/  LOP3.LUT R0, R101, 0x7f0, RZ, 0xc0, !PT ;  /* 0x000007f065007812 */ /* 0x000fe200078ec0ff */
[----:B------:R-:W-:-:S04]  /*f010*/  IMAD.MOV.U32 R10, RZ, RZ, R16 ;  /* 0x000000ffff0a7224 */ /* 0x000fc800078e0010 */
[----:B------:R-:W1:Y:S04]  /*f020*/  LDS.128 R88, [R0+UR33] ;  /* 0x0000002100587984 */ /* 0x000e680008000c00 */
[----:B------:R-:W-:Y:S01]  /*f030*/  LDS.128 R16, [R0+UR33+0x800] ;  /* 0x0008002100107984 */ /* 0x000fe20008000c00 */
[----:B------:R-:W-:Y:S06]  /*f040*/  BAR.SYNC.DEFER_BLOCKING 0x0 ;  /* 0x0000000000007b1d */ /* 0x000fec0000010000 */
[----:B------:R2:W-:Y:S04]  /*f050*/  STS.128 [R99], R8 ;  /* 0x0000000863007388 */ /* 0x0005e80000000c00 */
[----:B------:R3:W-:Y:S01]  /*f060*/  STS.128 [R99+0x400], R12 ;  /* 0x0004000c63007388 */ /* 0x0007e20000000c00 */
[----:B--2---:R-:W-:-:S02]  /*f070*/  IMAD.MOV.U32 R8, RZ, RZ, R20 ;  /* 0x000000ffff087224 */ /* 0x004fc400078e0014 */
[----:B------:R-:W-:Y:S02]  /*f080*/  IMAD.MOV.U32 R9, RZ, RZ, R22 ;  /* 0x000000ffff097224 */ /* 0x000fe400078e0016 */
[----:B------:R-:W-:Y:S02]  /*f090*/  IMAD.MOV.U32 R10, RZ, RZ, R24 ;  /* 0x000000ffff0a7224 */ /* 0x000fe400078e0018 */
[----:B------:R-:W-:Y:S01]  /*f0a0*/  IMAD.MOV.U32 R11, RZ, RZ, R26 ;  /* 0x000000ffff0b7224 */ /* 0x000fe200078e001a */
[----:B------:R-:W-:Y:S01]  /*f0b0*/  BAR.SYNC.DEFER_BLOCKING 0x0 ;  /* 0x0000000000007b1d */ /* 0x000fe20000010000 */
[----:B---3--:R-:W-:Y:S02]  /*f0c0*/  IMAD.MOV.U32 R12, RZ, RZ, R21 ;  /* 0x000000ffff0c7224 */ /* 0x008fe400078e0015 */
[----:B------:R-:W-:Y:S02]  /*f0d0*/  IMAD.MOV.U32 R13, RZ, RZ, R23 ;  /* 0x000000ffff0d7224 */ /* 0x000fe400078e0017 */
[----:B------:R-:W-:-:S02]  /*f0e0*/  IMAD.MOV.U32 R14, RZ, RZ, R25 ;  /* 0x000000ffff0e7224 */ /* 0x000fc400078e0019 */
[----:B------:R-:W-:Y:S02]  /*f0f0*/  IMAD.MOV.U32 R15, RZ, RZ, R27 ;  /* 0x000000ffff0f7224 */ /* 0x000fe400078e001b */
[----:B------:R-:W2:Y:S04]  /*f100*/  LDS.128 R24, [R0+UR33] ;  /* 0x0000002100187984 */ /* 0x000ea80008000c00 */
[----:B------:R-:W-:Y:S01]  /*f110*/  LDS.128 R20, [R0+UR33+0x800] ;  /* 0x0008002100147984 */ /* 0x000fe20008000c00 */
[----:B------:R-:W-:Y:S06]  /*f120*/  BAR.SYNC.DEFER_BLOCKING 0x0 ;  /* 0x0000000000007b1d */ /* 0x000fec0000010000 */
[----:B------:R3:W-:Y:S04]  /*f130*/  STS.128 [R99], R8 ;  /* 0x0000000863007388 */ /* 0x0007e80000000c00 */
[----:B------:R1:W-:Y:S01]  /*f140*/  STS.128 [R99+0x400], R12 ;  /* 0x0004000c63007388 */ /* 0x0003e20000000c00 */
[----:B---3--:R-:W-:-:S02]  /*f150*/  IMAD.MOV.U32 R8, RZ, RZ, R28 ;  /* 0x000000ffff087224 */ /* 0x008fc400078e001c */
[----:B------:R-:W-:Y:S02]  /*f160*/  IMAD.MOV.U32 R9, RZ, RZ, R30 ;  /* 0x000000ffff097224 */ /* 0x000fe400078e001e */
[----:B------:R-:W-:Y:S02]  /*f170*/  IMAD.MOV.U32 R10, RZ, RZ, R32 ;  /* 0x000000ffff0a7224 */ /* 0x000fe400078e0020 */
[----:B------:R-:W-:Y:S01]  /*f180*/  IMAD.MOV.U32 R11, RZ, RZ, R34 ;  /* 0x000000ffff0b7224 */ /* 0x000fe200078e0022 */
[----:B------:R-:W-:Y:S01]  /*f190*/  BAR.SYNC.DEFER_BLOCKING 0x0 ;  /* 0x0000000000007b1d */ /* 0x000fe20000010000 */
[----:B-1----:R-:W-:Y:S02]  /*f1a0*/  IMAD.MOV.U32 R12, RZ, RZ, R29 ;  /* 0x000000ffff0c7224 */ /* 0x002fe400078e001d */
[----:B------:R-:W-:Y:S02]  /*f1b0*/  IMAD.MOV.U32 R13, RZ, RZ, R31 ;  /* 0x000000ffff0d7224 */ /* 0x000fe400078e001f */
[----:B------:R-:W-:-:S02]  /*f1c0*/  IMAD.MOV.U32 R14, RZ, RZ, R33 ;  /* 0x000000ffff0e7224 */ /* 0x000fc400078e0021 */
[----:B------:R-:W-:Y:S02]  /*f1d0*/  IMAD.MOV.U32 R15, RZ, RZ, R35 ;  /* 0x000000ffff0f7224 */ /* 0x000fe400078e0023 */
[----:B------:R-:W1:Y:S04]  /*f1e0*/  LDS.128 R32, [R0+UR33] ;  /* 0x0000002100207984 */ /* 0x000e680008000c00 */
        /* <DEDUP_REMOVED lines=9> */
[----:B--2---:R-:W-:Y:S02]  /*f280*/  IMAD.MOV.U32 R12, RZ, RZ, R37 ;  /* 0x000000ffff0c7224 */ /* 0x004fe400078e0025 */
        /* <DEDUP_REMOVED lines=44> */
[----:B------:R-:W-:Y:S01]  /*f550*/  IMAD.MOV.U32 R15, RZ, RZ, R67 ;  /* 0x000000ffff0f7224 */ /* 0x000fe200078e0043 */
[----:B------:R-:W1:Y:S04]  /*f560*/  LDS.128 R60, [R0+UR33] ;  /* 0x00000021003c7984 */ /* 0x000e680008000c00 */
[----:B------:R-:W-:Y:S01]  /*f570*/  LDS.128 R64, [R0+UR33+0x800] ;  /* 0x0008002100407984 */ /* 0x000fe20008000c00 */
[----:B------:R-:W-:Y:S06]  /*f580*/  BAR.SYNC.DEFER_BLOCKING 0x0 ;  /* 0x0000000000007b1d */ /* 0x000fec0000010000 */
[----:B------:R-:W-:Y:S04]  /*f590*/  STS.128 [R99], R8 ;  /* 0x0000000863007388 */ /* 0x000fe80000000c00 */
[----:B------:R3:W-:Y:S01]  /*f5a0*/  STS.128 [R99+0x400], R12 ;  /* 0x0004000c63007388 */ /* 0x0007e20000000c00 */
[----:B------:R-:W-:Y:S06]  /*f5b0*/  BAR.SYNC.DEFER_BLOCKING 0x0 ;  /* 0x0000000000007b1d */ /* 0x000fec0000010000 */
[----:B---3--:R-:W3:Y:S04]  /*f5c0*/  LDL.LU R13, [R1+0x16c] ;  /* 0x00016c00010d7983 */ /* 0x008ee80000300800 */
[----:B------:R-:W-:Y:S04]  /*f5d0*/  @P6 STG.E desc[UR42][R76.64], R88 ;  /* 0x000000584c006986 */ /* 0x000fe8000c10192a */
[----:B------:R-:W-:Y:S04]  /*f5e0*/  @P3 STG.E desc[UR42][R74.64], R89 ;  /* 0x000000594a003986 */ /* 0x000fe8000c10192a */
[----:B------:R-:W-:Y:S04]  /*f5f0*/  @P2 STG.E desc[UR42][R72.64], R90 ;  /* 0x0000005a48002986 */ /* 0x000fe8000c10192a */
[----:B------:R1:W-:Y:S04]  /*f600*/  @P1 STG.E desc[UR42][R70.64], R91 ;  /* 0x0000005b46001986 */ /* 0x0003e8000c10192a */
[----:B-1----:R-:W2:Y:S04]  /*f610*/  LDL.LU R70, [R1+0x168] ;  /* 0x0001680001467983 */ /* 0x002ea80000300800 */
[----:B------:R-:W2:Y:S04]  /*f620*/  LDL.LU R15, [R1+0x164] ;  /* 0x00016400010f7983 */ /* 0x000ea80000300800 */
[----:B------:R-:W2:Y:S04]  /*f630*/  LDL.LU R12, [R1+0x160] ;  /* 0x00016000010c7983 */ /* 0x000ea80000300800 */
[----:B------:R-:W-:Y:S04]  /*f640*/  @P4 STG.E desc[UR42][R68.64], R24 ;  /* 0x0000001844004986 */ /* 0x000fe8000c10192a */
[----:B------:R1:W-:Y:S04]  /*f650*/  @P5 STG.E desc[UR42][R2.64], R25 ;  /* 0x0000001902005986 */ /* 0x0003e8000c10192a */
[----:B-1----:R-:W2:Y:S04]  /*f660*/  LDL.LU R25, [R1+0x15c] ;  /* 0x00015c0001197983 */ /* 0x002ea80000300800 */
[----:B------:R-:W2:Y:S04]  /*f670*/  LDL.LU R10, [R1+0x158] ;  /* 0x00015800010a7983 */ /* 0x000ea80000300800 */
[----:B------:R-:W2:Y:S01]  /*f680*/  LDL.LU R14, [R1+0x154] ;  /* 0x00015400010e7983 */ /* 0x000ea20000300800 */
[----:B----4-:R-:W-:-:S02]  /*f690*/  ISETP.LT.AND P6, PT, R112, UR11, !P0 ;  /* 0x0000000b70007c0c */ /* 0x010fc4000c7c1270 */
[----:B-----5:R-:W-:Y:S01]  /*f6a0*/  ISETP.LT.AND P3, PT, R111, UR11, !P0 ;  /* 0x0000000b6f007c0c */ /* 0x020fe2000c761270 */
[----:B------:R-:W-:Y:S01]  /*f6b0*/  IMAD R9, R96, 0x2, R100 ;  /* 0x0000000260097824 */ /* 0x000fe200078e0264 */
[----:B------:R-:W-:Y:S01]  /*f6c0*/  ISETP.LT.AND P2, PT, R110, UR11, !P0 ;  /* 0x0000000b6e007c0c */ /* 0x000fe2000c741270 */
[----:B------:R-:W4:Y:S01]  /*f6d0*/  LDL.LU R24, [R1+0x150] ;  /* 0x0001500001187983 */ /* 0x000f220000300800 */
[----:B------:R-:W-:Y:S02]  /*f6e0*/  ISETP.LT.AND P1, PT, R109, UR11, !P0 ;  /* 0x0000000b6d007c0c */ /* 0x000fe4000c721270 */
[----:B------:R-:W-:Y:S02]  /*f6f0*/  ISETP.LT.AND P4, PT, R108, UR11, !P0 ;  /* 0x0000000b6c007c0c */ /* 0x000fe4000c781270 */
[----:B------:R-:W-:-:S03]  /*f700*/  ISETP.LT.AND P5, PT, R107, UR11, !P0 ;  /* 0x0000000b6b007c0c */ /* 0x000fc6000c7a1270 */
[----:B------:R-:W-:Y:S01]  /*f710*/  @P6 STG.E desc[UR42][R82.64], R26 ;  /* 0x0000001a52006986 */ /* 0x000fe2000c10192a */
[----:B------:R-:W-:-:S03]  /*f720*/  ISETP.LT.AND P6, PT, R106, UR11, !P0 ;  /* 0x0000000b6a007c0c */ /* 0x000fc6000c7c1270 */
[----:B------:R-:W-:Y:S04]  /*f730*/  @P3 STG.E desc[UR42][R80.64], R27 ;  /* 0x0000001b50003986 */ /* 0x000fe8000c10192a */
[----:B------:R-:W-:Y:S04]  /*f740*/  @P2 STG.E desc[UR42][R78.64], R32 ;  /* 0x000000204e002986 */ /* 0x000fe8000c10192a */
[----:B------:R-:W-:Y:S01]  /*f750*/  @P1 STG.E desc[UR42][R86.64], R33 ;  /* 0x0000002156001986 */ /* 0x000fe2000c10192a */
[----:B------:R-:W-:-:S03]  /*f760*/  IMAD R11, R96, 0x2, R9 ;  /* 0x00000002600b7824 */ /* 0x000fc600078e0209 */
[----:B------:R-:W-:Y:S04]  /*f770*/  @P4 STG.E desc[UR42][R84.64], R34 ;  /* 0x0000002254004986 */ /* 0x000fe8000c10192a */
[----:B------:R1:W-:Y:S01]  /*f780*/  @P5 STG.E desc[UR42][R4.64], R35 ;  /* 0x0000002304005986 */ /* 0x0003e2000c10192a */
[----:B------:R-:W-:Y:S02]  /*f790*/  LEA R2, P5, R9, R97, 0x2 ;  /* 0x0000006109027211 */ /* 0x000fe400078a10ff */
[----:B------:R-:W-:Y:S01]  /*f7a0*/  ISETP.LT.AND P3, PT, R105, UR11, !P0 ;  /* 0x0000000b69007c0c */ /* 0x000fe2000c761270 */
[----:B------:R5:W-:Y:S01]  /*f7b0*/  @P6 STG.E desc[UR42][R6.64], R40 ;  /* 0x0000002806006986 */ /* 0x000be2000c10192a */
[----:B------:R-:W-:Y:S02]  /*f7c0*/  LEA.HI.X.SX32 R3, R9, R98, 0x2, P5 ;  /* 0x0000006209037211 */ /* 0x000fe400028f16ff */
[----:B------:R-:W-:-:S02]  /*f7d0*/  ISETP.LT.AND P2, PT, R104, UR11, !P0 ;  /* 0x0000000b68007c0c */ /* 0x000fc4000c741270 */
[----:B------:R-:W-:Y:S02]  /*f7e0*/  LEA R8, P6, R11, R97, 0x2 ;  /* 0x000000610b087211 */ /* 0x000fe400078c10ff */
[----:B------:R-:W-:Y:S02]  /*f7f0*/  ISETP.LT.AND P1, PT, R103, UR11, !P0 ;  /* 0x0000000b67007c0c */ /* 0x000fe4000c721270 */
[----:B------:R-:W-:-:S03]  /*f800*/  LEA.HI.X.SX32 R9, R11, R98, 0x2, P6 ;  /* 0x000000620b097211 */ /* 0x000fc600030f16ff */
[----:B------:R1:W-:Y:S01]  /*f810*/  @P3 STG.E desc[UR42][R2.64], R41 ;  /* 0x0000002902003986 */ /* 0x0003e2000c10192a */
[----:B------:R-:W-:-:S03]  /*f820*/  ISETP.LT.AND P4, PT, R102, UR11, !P0 ;  /* 0x0000000b66007c0c */ /* 0x000fc6000c781270 */
[----:B------:R1:W-:Y:S01]  /*f830*/  @P2 STG.E desc[UR42][R8.64], R42 ;  /* 0x0000002a08002986 */ /* 0x0003e2000c10192a */
[----:B---3--:R-:W-:Y:S01]  /*f840*/  ISETP.LT.AND P5, PT, R13, UR11, !P0 ;  /* 0x0000000b0d007c0c */ /* 0x008fe2000c7a1270 */
[----:B------:R-:W-:-:S04]  /*f850*/  IMAD R13, R96, 0x2, R11 ;  /* 0x00000002600d7824 */ /* 0x000fc800078e020b */
[----:B------:R-:W-:Y:S01]  /*f860*/  IMAD R11, R96, 0x2, R13 ;  /* 0x00000002600b7824 */ /* 0x000fe200078e020d */
[----:B-1----:R-:W-:-:S04]  /*f870*/  LEA R4, P6, R13, R97, 0x2 ;  /* 0x000000610d047211 */ /* 0x002fc800078c10ff */
[----:B------:R-:W-:Y:S01]  /*f880*/  LEA.HI.X.SX32 R5, R13, R98, 0x2, P6 ;  /* 0x000000620d057211 */ /* 0x000fe200030f16ff */
[----:B------:R-:W-:Y:S01]  /*f890*/  IMAD R13, R96, 0x2, R11 ;  /* 0x00000002600d7824 */ /* 0x000fe200078e020b */
[----:B-----5:R-:W-:-:S04]  /*f8a0*/  LEA R6, P6, R11, R97, 0x2 ;  /* 0x000000610b067211 */ /* 0x020fc800078c10ff */
[-C--:B------:R-:W-:Y:S01]  /*f8b0*/  LEA.HI.X.SX32 R7, R11, R98.reuse, 0x2, P6 ;  /* 0x000000620b077211 */ /* 0x080fe200030f16ff */
[----:B------:R-:W-:Y:S01]  /*f8c0*/  IMAD R11, R96, 0x2, R13 ;  /* 0x00000002600b7824 */ /* 0x000fe200078e020d */
[CC--:B------:R-:W-:Y:S01]  /*f8d0*/  LEA R2, P6, R13.reuse, R97.reuse, 0x2 ;  /* 0x000000610d027211 */ /* 0x0c0fe200078c10ff */
[----:B------:R1:W-:Y:S03]  /*f8e0*/  @P1 STG.E desc[UR42][R4.64], R43 ;  /* 0x0000002b04001986 */ /* 0x0003e6000c10192a */
[-C--:B------:R-:W-:Y:S02]  /*f8f0*/  LEA.HI.X.SX32 R3, R13, R98.reuse, 0x2, P6 ;  /* 0x000000620d037211 */ /* 0x080fe400030f16ff */
[C---:B------:R-:W-:Y:S01]  /*f900*/  LEA R8, P6, R11.reuse, R97, 0x2 ;  /* 0x000000610b087211 */ /* 0x040fe200078c10ff */
[----:B------:R3:W-:Y:S03]  /*f910*/  @P4 STG.E desc[UR42][R6.64], R48 ;  /* 0x0000003006004986 */ /* 0x0007e6000c10192a */
[----:B------:R-:W-:-:S02]  /*f920*/  LEA.HI.X.SX32 R9, R11, R98, 0x2, P6 ;  /* 0x000000620b097211 */ /* 0x000fc400030f16ff */
[----:B--2---:R-:W-:Y:S02]  /*f930*/  ISETP.LT.AND P3, PT, R70, UR11, !P0 ;  /* 0x0000000b46007c0c */ /* 0x004fe4000c761270 */
[----:B------:R-:W-:Y:S02]  /*f940*/  ISETP.LT.AND P2, PT, R15, UR11, !P0 ;  /* 0x0000000b0f007c0c */ /* 0x000fe4000c741270 */
[----:B------:R-:W2:Y:S01]  /*f950*/  LDL.LU R15, [R1+0x14c] ;  /* 0x00014c00010f7983 */ /* 0x000ea20000300800 */
[----:B------:R-:W-:-:S03]  /*f960*/  ISETP.LT.AND P1, PT, R12, UR11, !P0 ;  /* 0x0000000b0c007c0c */ /* 0x000fc6000c721270 */
[----:B------:R-:W5:Y:S04]  /*f970*/  LDL.LU R12, [R1+0x148] ;  /* 0x00014800010c7983 */ /* 0x000f680000300800 */
[----:B------:R1:W-:Y:S04]  /*f980*/  @P5 STG.E desc[UR42][R2.64], R49 ;  /* 0x0000003102005986 */ /* 0x0003e8000c10192a */
[----:B------:R1:W-:Y:S04]  /*f990*/  @P3 STG.E desc[UR42][R8.64], R50 ;  /* 0x0000003208003986 */ /* 0x0003e8000c10192a */
[----:B------:R-:W5:Y:S01]  /*f9a0*/  LDL.LU R26, [R1+0x144] ;  /* 0x00014400011a7983 */ /* 0x000f620000300800 */
[----:B------:R-:W-:-:S03]  /*f9b0*/  ISETP.LT.AND P3, PT, R14, UR11, !P0 ;  /* 0x0000000b0e007c0c */ /* 0x000fc6000c761270 */
[----:B------:R-:W5:Y:S01]  /*f9c0*/  LDL.LU R14, [R1+0x140] ;  /* 0x00014000010e7983 */ /* 0x000f620000300800 */
[----:B------:R-:W-:-:S04]  /*f9d0*/  IMAD R13, R96, 0x2, R11 ;  /* 0x00000002600d7824 */ /* 0x000fc800078e020b */
[----:B------:R-:W-:Y:S01]  /*f9e0*/  IMAD R11, R96, 0x2, R13 ;  /* 0x00000002600b7824 */ /* 0x000fe200078e020d */
[CC--:B-1----:R-:W-:Y:S02]  /*f9f0*/  LEA R4, P6, R13.reuse, R97.reuse, 0x2 ;  /* 0x000000610d047211 */ /* 0x0c2fe400078c10ff */
[----:B------:R-:W-:Y:S01]  /*fa00*/  ISETP.LT.AND P5, PT, R10, UR11, !P0 ;  /* 0x0000000b0a007c0c */ /* 0x000fe2000c7a1270 */
[C---:B---3--:R-:W-:Y:S01]  /*fa10*/  IMAD R7, R96.reuse, 0x2, R11 ;  /* 0x0000000260077824 */ /* 0x048fe200078e020b */
[-C--:B------:R-:W-:Y:S02]  /*fa20*/  LEA.HI.X.SX32 R5, R13, R98.reuse, 0x2, P6 ;  /* 0x000000620d057211 */ /* 0x080fe400030f16ff */
[-C--:B------:R-:W-:Y:S02]  /*fa30*/  LEA R10, P6, R11, R97.reuse, 0x2 ;  /* 0x000000610b0a7211 */ /* 0x080fe400078c10ff */
[----:B------:R-:W-:Y:S02]  /*fa40*/  ISETP.LT.AND P4, PT, R25, UR11, !P0 ;  /* 0x0000000b19007c0c */ /* 0x000fe4000c781270 */
[-C--:B------:R-:W-:Y:S01]  /*fa50*/  LEA.HI.X.SX32 R11, R11, R98.reuse, 0x2, P6 ;  /* 0x000000620b0b7211 */ /* 0x080fe200030f16ff */
[----:B------:R-:W-:Y:S01]  /*fa60*/  IMAD R13, R96, 0x2, R7 ;  /* 0x00000002600d7824 */ /* 0x000fe200078e0207 */
[CC--:B------:R-:W-:Y:S01]  /*fa70*/  LEA R2, P6, R7.reuse, R97.reuse, 0x2 ;  /* 0x0000006107027211 */ /* 0x0c0fe200078c10ff */
[----:B------:R-:W-:Y:S03]  /*fa80*/  @P2 STG.E desc[UR42][R4.64], R51 ;  /* 0x0000003304002986 */ /* 0x000fe6000c10192a */
[----:B------:R-:W-:Y:S01]  /*fa90*/  LEA.HI.X.SX32 R3, R7, R98, 0x2, P6 ;  /* 0x0000006207037211 */ /* 0x000fe200030f16ff */
[----:B------:R1:W-:Y:S01]  /*faa0*/  @P1 STG.E desc[UR42][R10.64], R56 ;  /* 0x000000380a001986 */ /* 0x0003e2000c10192a */
[----:B------:R-:W-:-:S02]  /*fab0*/  LEA R8, P6, R13, R97, 0x2 ;  /* 0x000000610d087211 */ /* 0x000fc400078c10ff */
[----:B----4-:R-:W-:Y:S01]  /*fac0*/  ISETP.LT.AND P2, PT, R24, UR11, !P0 ;  /* 0x0000000b18007c0c */ /* 0x010fe2000c741270 */
[----:B------:R3:W-:Y:S01]  /*fad0*/  @P4 STG.E desc[UR42][R2.64], R57 ;  /* 0x0000003902004986 */ /* 0x0007e2000c10192a */
[----:B------:R-:W-:-:S03]  /*fae0*/  LEA.HI.X.SX32 R9, R13, R98, 0x2, P6 ;  /* 0x000000620d097211 */ /* 0x000fc600030f16ff */
[----:B------:R-:W4:Y:S04]  /*faf0*/  LDL.LU R24, [R1+0x13c] ;  /* 0x00013c0001187983 */ /* 0x000f280000300800 */
[----:B------:R-:W4:Y:S04]  /*fb00*/  LDL.LU R33, [R1+0x138] ;  /* 0x0001380001217983 */ /* 0x000f280000300800 */
[----:B------:R-:W4:Y:S04]  /*fb10*/  LDL.LU R32, [R1+0x12c] ;  /* 0x00012c0001207983 */ /* 0x000f280000300800 */
[----:B------:R1:W-:Y:S04]  /*fb20*/  @P5 STG.E desc[UR42][R8.64], R58 ;  /* 0x0000003a08005986 */ /* 0x0003e8000c10192a */
[----:B------:R-:W4:Y:S04]  /*fb30*/  LDL.LU R27, [R1+0x128] ;  /* 0x00012800011b7983 */ /* 0x000f280000300800 */
[----:B------:R-:W1:Y:S01]  /*fb40*/  LDS.128 R4, [R0+UR33] ;  /* 0x0000002100047984 */ /* 0x000e620008000c00 */
[----:B--2---:R-:W-:Y:S01]  /*fb50*/  ISETP.LT.AND P1, PT, R15, UR11, !P0 ;  /* 0x0000000b0f007c0c */ /* 0x004fe2000c721270 */
[----:B------:R-:W-:Y:S01]  /*fb60*/  IMAD R15, R96, 0x2, R13 ;  /* 0x00000002600f7824 */ /* 0x000fe200078e020d */
[----:B-----5:R-:W-:-:S04]  /*fb70*/  ISETP.LT.AND P4, PT, R12, UR11, !P0 ;  /* 0x0000000b0c007c0c */ /* 0x020fc8000c781270 */
[----:B------:R-:W-:-:S04]  /*fb80*/  LEA R12, P6, R15, R97, 0x2 ;  /* 0x000000610f0c7211 */ /* 0x000fc800078c10ff */
[----:B------:R-:W-:-:S05]  /*fb90*/  LEA.HI.X.SX32 R13, R15, R98, 0x2, P6 ;  /* 0x000000620f0d7211 */ /* 0x000fca00030f16ff */
[----:B------:R2:W-:Y:S01]  /*fba0*/  @P3 STG.E desc[UR42][R12.64], R59 ;  /* 0x0000003b0c003986 */ /* 0x0005e2000c10192a */
[----:B------:R-:W-:-:S03]  /*fbb0*/  ISETP.LT.AND P5, PT, R26, UR11, !P0 ;  /* 0x0000000b1a007c0c */ /* 0x000fc6000c7a1270 */
[----:B------:R-:W5:Y:S01]  /*fbc0*/  LDL.LU R26, [R1+0x124] ;  /* 0x00012400011a7983 */ /* 0x000f620000300800 */
[----:B------:R-:W-:-:S03]  /*fbd0*/  ISETP.LT.AND P3, PT, R14, UR11, !P0 ;  /* 0x0000000b0e007c0c */ /* 0x000fc6000c761270 */
[----:B------:R-:W5:Y:S01]  /*fbe0*/  LDL.LU R14, [R1+0x120] ;  /* 0x00012000010e7983 */ /* 0x000f620000300800 */
[----:B------:R-:W-:-:S04]  /*fbf0*/  IMAD R25, R96, 0x2, R15 ;  /* 0x0000000260197824 */ /* 0x000fc800078e020f */
[----:B------:R-:W-:Y:S01]  /*fc00*/  IMAD R15, R96, 0x2, R25 ;  /* 0x00000002600f7824 */ /* 0x000fe200078e0219 */
[----:B-1----:R-:W-:-:S04]  /*fc10*/  LEA R10, P6, R25, R97, 0x2 ;  /* 0x00000061190a7211 */ /* 0x002fc800078c10ff */
[----:B------:R-:W-:Y:S01]  /*fc20*/  LEA.HI.X.SX32 R11, R25, R98, 0x2, P6 ;  /* 0x00000062190b7211 */ /* 0x000fe200030f16ff */
[----:B------:R-:W-:Y:S01]  /*fc30*/  IMAD R25, R96, 0x2, R15 ;  /* 0x0000000260197824 */ /* 0x000fe200078e020f */
[----:B---3--:R-:W-:-:S04]  /*fc40*/  LEA R2, P6, R15, R97, 0x2 ;  /* 0x000000610f027211 */ /* 0x008fc800078c10ff */
[----:B------:R-:W-:Y:S01]  /*fc50*/  LEA.HI.X.SX32 R3, R15, R98, 0x2, P6 ;  /* 0x000000620f037211 */ /* 0x000fe200030f16ff */
[----:B------:R-:W-:Y:S01]  /*fc60*/  IMAD R15, R96, 0x2, R25 ;  /* 0x00000002600f7824 */ /* 0x000fe200078e0219 */
[----:B------:R-:W-:-:S04]  /*fc70*/  LEA R8, P6, R25, R97, 0x2 ;  /* 0x0000006119087211 */ /* 0x000fc800078c10ff */
[-C--:B------:R-:W-:Y:S01]  /*fc80*/  LEA.HI.X.SX32 R9, R25, R98.reuse, 0x2, P6 ;  /* 0x0000006219097211 */ /* 0x080fe200030f16ff */
[C---:B------:R-:W-:Y:S01]  /*fc90*/  IMAD R25, R96.reuse, 0x2, R15 ;  /* 0x0000000260197824 */ /* 0x040fe200078e020f */
[CC--:B--2---:R-:W-:Y:S01]  /*fca0*/  LEA R12, P6, R15.reuse, R97.reuse, 0x2 ;  /* 0x000000610f0c7211 */ /* 0x0c4fe200078c10ff */
[----:B------:R1:W-:Y:S03]  /*fcb0*/  @P2 STG.E desc[UR42][R10.64], R60 ;  /* 0x0000003c0a002986 */ /* 0x0003e6000c10192a */
[----:B------:R-:W-:Y:S01]  /*fcc0*/  LEA.HI.X.SX32 R13, R15, R98, 0x2, P6 ;  /* 0x000000620f0d7211 */ /* 0x000fe200030f16ff */
[----:B------:R-:W-:Y:S01]  /*fcd0*/  IMAD R15, R96, 0x2, R25 ;  /* 0x00000002600f7824 */ /* 0x000fe200078e0219 */
[----:B----4-:R-:W-:Y:S02]  /*fce0*/  ISETP.LT.AND P2, PT, R24, UR11, !P0 ;  /* 0x0000000b18007c0c */ /* 0x010fe4000c741270 */
[----:B------:R-:W2:Y:S01]  /*fcf0*/  LDL.LU R24, [R1+0x11c] ;  /* 0x00011c0001187983 */ /* 0x000ea20000300800 */
[----:B-1----:R-:W-:-:S03]  /*fd00*/  LEA R10, P6, R25, R97, 0x2 ;  /* 0x00000061190a7211 */ /* 0x002fc600078c10ff */
[----:B------:R1:W-:Y:S01]  /*fd10*/  @P1 STG.E desc[UR42][R2.64], R61 ;  /* 0x0000003d02001986 */ /* 0x0003e2000c10192a */
[----:B------:R-:W-:-:S03]  /*fd20*/  LEA.HI.X.SX32 R11, R25, R98, 0x2, P6 ;  /* 0x00000062190b7211 */ /* 0x000fc600030f16ff */
[----:B------:R3:W-:Y:S01]  /*fd30*/  @P4 STG.E desc[UR42][R8.64], R62 ;  /* 0x0000003e08004986 */ /* 0x0007e2000c10192a */
[----:B------:R-:W-:Y:S02]  /*fd40*/  ISETP.LT.AND P1, PT, R33, UR11, !P0 ;  /* 0x0000000b21007c0c */ /* 0x000fe4000c721270 */
[C---:B-1----:R-:W-:Y:S01]  /*fd50*/  LEA R2, P6, R15.reuse, R97, 0x2 ;  /* 0x000000610f027211 */ /* 0x042fe200078c10ff */
[----:B------:R-:W4:Y:S03]  /*fd60*/  LDL.LU R33, [R1+0x118] ;  /* 0x0001180001217983 */ /* 0x000f260000300800 */
[----:B------:R-:W-:Y:S01]  /*fd70*/  LEA.HI.X.SX32 R3, R15, R98, 0x2, P6 ;  /* 0x000000620f037211 */ /* 0x000fe200030f16ff */
[----:B------:R1:W-:Y:S01]  /*fd80*/  @P5 STG.E desc[UR42][R12.64], R63 ;  /* 0x0000003f0c005986 */ /* 0x0003e2000c10192a */
[----:B------:R-:W-:Y:S02]  /*fd90*/  ISETP.LT.AND P4, PT, R32, UR11, !P0 ;  /* 0x0000000b20007c0c */ /* 0x000fe4000c781270 */
[----:B------:R-:W-:Y:S01]  /*fda0*/  ISETP.LT.AND P5, PT, R27, UR11, !P0 ;  /* 0x0000000b1b007c0c */ /* 0x000fe2000c7a1270 */
[----:B------:R-:W4:Y:S04]  /*fdb0*/  LDL.LU R32, [R1+0x114] ;  /* 0x0001140001207983 */ /* 0x000f280000300800 */
[----:B------:R1:W-:Y:S04]  /*fdc0*/  @P3 STG.E desc[UR42][R10.64], R4 ;  /* 0x000000040a003986 */ /* 0x0003e8000c10192a */
[----:B------:R-:W4:Y:S04]  /*fdd0*/  LDL.LU R27, [R1+0x110] ;  /* 0x00011000011b7983 */ /* 0x000f280000300800 */
[----:B------:R1:W-:Y:S01]  /*fde0*/  @P2 STG.E desc[UR42][R2.64], R5 ;  /* 0x0000000502002986 */ /* 0x0003e2000c10192a */
[----:B-----5:R-:W-:-:S03]  /*fdf0*/  ISETP.LT.AND P3, PT, R26, UR11, !P0 ;  /* 0x0000000b1a007c0c */ /* 0x020fc6000c761270 */
[----:B------:R-:W5:Y:S01]  /*fe00*/  LDL.LU R26, [R1+0x10c] ;  /* 0x00010c00011a7983 */ /* 0x000f620000300800 */
[----:B------:R-:W-:-:S03]  /*fe10*/  ISETP.LT.AND P2, PT, R14, UR11, !P0 ;  /* 0x0000000b0e007c0c */ /* 0x000fc6000c741270 */
[----:B------:R-:W4:Y:S01]  /*fe20*/  LDL.LU R14, [R1+0x108] ;  /* 0x00010800010e7983 */ /* 0x000f220000300800 */
[----:B------:R-:W-:-:S04]  /*fe30*/  IMAD R25, R96, 0x2, R15 ;  /* 0x0000000260197824 */ /* 0x000fc800078e020f */
[----:B------:R-:W-:Y:S01]  /*fe40*/  IMAD R15, R96, 0x2, R25 ;  /* 0x00000002600f7824 */ /* 0x000fe200078e0219 */
[----:B---3--:R-:W-:-:S04]  /*fe50*/  LEA R8, P6, R25, R97, 0x2 ;  /* 0x0000006119087211 */ /* 0x008fc800078c10ff */
[----:B------:R-:W-:Y:S01]  /*fe60*/  LEA.HI.X.SX32 R9, R25, R98, 0x2, P6 ;  /* 0x0000006219097211 */ /* 0x000fe200030f16ff */
[----:B------:R-:W-:Y:S01]  /*fe70*/  IMAD R25, R96, 0x2, R15 ;  /* 0x0000000260197824 */ /* 0x000fe200078e020f */
[----:B-1----:R-:W-:-:S04]  /*fe80*/  LEA R12, P6, R15, R97, 0x2 ;  /* 0x000000610f0c7211 */ /* 0x002fc800078c10ff */
[----:B------:R-:W-:Y:S01]  /*fe90*/  LEA.HI.X.SX32 R13, R15, R98, 0x2, P6 ;  /* 0x000000620f0d7211 */ /* 0x000fe200030f16ff */
[----:B------:R-:W-:Y:S01]  /*fea0*/  IMAD R15, R96, 0x2, R25 ;  /* 0x00000002600f7824 */ /* 0x000fe200078e0219 */
[----:B------:R-:W-:-:S03]  /*feb0*/  LEA R10, P6, R25, R97, 0x2 ;  /* 0x00000061190a7211 */ /* 0x000fc600078c10ff */
[----:B------:R-:W-:Y:S01]  /*fec0*/  IMAD R5, R96, 0x2, R15 ;  /* 0x0000000260057824 */ /* 0x000fe200078e020f */
[-C--:B------:R-:W-:Y:S02]  /*fed0*/  LEA.HI.X.SX32 R11, R25, R98.reuse, 0x2, P6 ;  /* 0x00000062190b7211 */ /* 0x080fe400030f16ff */
[CC--:B------:R-:W-:Y:S01]  /*fee0*/  LEA R2, P6, R15.reuse, R97.reuse, 0x2 ;  /* 0x000000610f027211 */ /* 0x0c0fe200078c10ff */
[----:B------:R1:W-:Y:S03]  /*fef0*/  @P1 STG.E desc[UR42][R8.64], R6 ;  /* 0x0000000608001986 */ /* 0x0003e6000c10192a */
[----:B------:R-:W-:Y:S02]  /*ff00*/  LEA.HI.X.SX32 R3, R15, R98, 0x2, P6 ;  /* 0x000000620f037211 */ /* 0x000fe400030f16ff */
[----:B------:R-:W-:Y:S02]  /*ff10*/  LEA R4, P6, R5, R97, 0x2 ;  /* 0x0000006105047211 */ /* 0x000fe400078c10ff */
[----:B--2---:R-:W-:-:S02]  /*ff20*/  ISETP.LT.AND P1, PT, R24, UR11, !P0 ;  /* 0x0000000b18007c0c */ /* 0x004fc4000c721270 */
[----:B------:R-:W2:Y:S01]  /*ff30*/  LDL.LU R24, [R1+0x104] ;  /* 0x0001040001187983 */ /* 0x000ea20000300800 */
[----:B-1----:R-:W-:Y:S01]  /*ff40*/  IMAD R9, R96, 0x2, R5 ;  /* 0x0000000260097824 */ /* 0x002fe200078e0205 */
[-C--:B------:R-:W-:Y:S02]  /*ff50*/  LEA.HI.X.SX32 R5, R5, R98.reuse, 0x2, P6 ;  /* 0x0000006205057211 */ /* 0x080fe400030f16ff */
[----:B------:R1:W-:Y:S02]  /*ff60*/  @P4 STG.E desc[UR42][R12.64], R7 ;  /* 0x000000070c004986 */ /* 0x0003e4000c10192a */
[C---:B------:R-:W-:Y:S02]  /*ff70*/  LEA R6, P6, R9.reuse, R97, 0x2 ;  /* 0x0000006109067211 */ /* 0x040fe400078c10ff */
[----:B------:R3:W-:Y:S04]  /*ff80*/  @P5 STG.E desc[UR42][R10.64], R16 ;  /* 0x000000100a005986 */ /* 0x0007e8000c10192a */
[----:B------:R3:W-:Y:S04]  /*ff90*/  @P3 STG.E desc[UR42][R2.64], R17 ;  /* 0x0000001102003986 */ /* 0x0007e8000c10192a */
[----:B-1----:R-:W2:Y:S01]  /*ffa0*/  LDL.LU R12, [R1+0x100] ;  /* 0x00010000010c7983 */ /* 0x002ea20000300800 */
[----:B------:R-:W-:-:S03]  /*ffb0*/  LEA.HI.X.SX32 R7, R9, R98, 0x2, P6 ;  /* 0x0000006209077211 */ /* 0x000fc600030f16ff */
[----:B---3--:R-:W3:Y:S04]  /*ffc0*/  LDL.LU R10, [R1+0xfc] ;  /* 0x0000fc00010a7983 */ /* 0x008ee80000300800 */
[----:B------:R1:W-:Y:S04]  /*ffd0*/  @P2 STG.E desc[UR42][R4.64], R18 ;  /* 0x0000001204002986 */ /* 0x0003e8000c10192a */
[----:B------:R-:W3:Y:S04]  /*ffe0*/  LDL.LU R17, [R1+0xf8] ;  /* 0x0000f80001117983 */ /* 0x000ee80000300800 */
[----:B------:R1:W-:Y:S04]  /*fff0*/  @P1 STG.E desc[UR42][R6.64], R19 ;  /* 0x0000001306001986 */ /* 0x0003e8000c10192a */
[----:B------:R-:W3:Y:S01]  /*10000*/  LDL.LU R16, [R1+0xf4] ;  /* 0x0000f40001107983 */ /* 0x000ee20000300800 */
[----:B----4-:R-:W-:-:S03]  /*10010*/  ISETP.LT.AND P1, PT, R14, UR11, !P0 ;  /* 0x0000000b0e007c0c */ /* 0x010fc6000c721270 */
[----:B------:R-:W4:Y:S01]  /*10020*/  LDL.LU R14, [R1+0xf0] ;  /* 0x0000f000010e7983 */ /* 0x000f220000300800 */
[----:B------:R-:W-:Y:S01]  /*10030*/  IMAD R13, R96, 0x2, R9 ;  /* 0x00000002600d7824 */ /* 0x000fe200078e0209 */
[----:B------:R-:W-:Y:S02]  /*10040*/  ISETP.LT.AND P4, PT, R33, UR11, !P0 ;  /* 0x0000000b21007c0c */ /* 0x000fe4000c781270 */
[----:B------:R-:W-:Y:S01]  /*10050*/  ISETP.LT.AND P5, PT, R32, UR11, !P0 ;  /* 0x0000000b20007c0c */ /* 0x000fe2000c7a1270 */
[C---:B------:R-:W-:Y:S01]  /*10060*/  IMAD R11, R96.reuse, 0x2, R13 ;  /* 0x00000002600b7824 */ /* 0x040fe200078e020d */
[CC--:B------:R-:W-:Y:S01]  /*10070*/  LEA R8, P6, R13.reuse, R97.reuse, 0x2 ;  /* 0x000000610d087211 */ /* 0x0c0fe200078c10ff */
[----:B------:R-:W4:Y:S03]  /*10080*/  LDL.LU R15, [R1+0xec] ;  /* 0x0000ec00010f7983 */ /* 0x000f260000300800 */
[----:B------:R-:W-:Y:S01]  /*10090*/  LEA.HI.X.SX32 R9, R13, R98, 0x2, P6 ;  /* 0x000000620d097211 */ /* 0x000fe200030f16ff */
[----:B------:R-:W-:Y:S01]  /*100a0*/  IMAD R13, R96, 0x2, R11 ;  /* 0x00000002600d7824 */ /* 0x000fe200078e020b */
[----:B------:R-:W-:-:S04]  /*100b0*/  LEA R2, P6, R11, R97, 0x2 ;  /* 0x000000610b027211 */ /* 0x000fc800078c10ff */
[-C--:B------:R-:W-:Y:S01]  /*100c0*/  LEA.HI.X.SX32 R3, R11, R98.reuse, 0x2, P6 ;  /* 0x000000620b037211 */ /* 0x080fe200030f16ff */
[C---:B------:R-:W-:Y:S01]  /*100d0*/  IMAD R11, R96.reuse, 0x2, R13 ;  /* 0x00000002600b7824 */ /* 0x040fe200078e020d */
[-C--:B-1----:R-:W-:Y:S02]  /*100e0*/  LEA R4, P6, R13, R97.reuse, 0x2 ;  /* 0x000000610d047211 */ /* 0x082fe400078c10ff */
[----:B------:R-:W-:Y:S02]  /*100f0*/  ISETP.LT.AND P3, PT, R27, UR11, !P0 ;  /* 0x0000000b1b007c0c */ /* 0x000fe4000c761270 */
[----:B------:R-:W-:Y:S01]  /*10100*/  LEA.HI.X.SX32 R5, R13, R98, 0x2, P6 ;  /* 0x000000620d057211 */ /* 0x000fe200030f16ff */
[----:B------:R-:W-:Y:S01]  /*10110*/  IMAD R13, R96, 0x2, R11 ;  /* 0x00000002600d7824 */ /* 0x000fe200078e020b */
[----:B------:R-:W-:Y:S01]  /*10120*/  LEA R6, P6, R11, R97, 0x2 ;  /* 0x000000610b067211 */ /* 0x000fe200078c10ff */
[----:B------:R1:W-:Y:S01]  /*10130*/  @P4 STG.E desc[UR42][R8.64], R20 ;  /* 0x0000001408004986 */ /* 0x0003e2000c10192a */
[----:B-----5:R-:W-:-:S02]  /*10140*/  ISETP.LT.AND P2, PT, R26, UR11, !P0 ;  /* 0x0000000b1a007c0c */ /* 0x020fc4000c741270 */
[----:B------:R-:W-:Y:S01]  /*10150*/  LEA.HI.X.SX32 R7, R11, R98, 0x2, P6 ;  /* 0x000000620b077211 */ /* 0x000fe200030f16ff */
[----:B------:R-:W-:Y:S01]  /*10160*/  IMAD R11, R96, 0x2, R13 ;  /* 0x00000002600b7824 */ /* 0x000fe200078e020d */
[----:B--2---:R-:W-:Y:S01]  /*10170*/  ISETP.LT.AND P4, PT, R24, UR11, !P0 ;  /* 0x0000000b18007c0c */ /* 0x004fe2000c781270 */
[----:B------:R2:W-:Y:S01]  /*10180*/  @P5 STG.E desc[UR42][R2.64], R21 ;  /* 0x0000001502005986 */ /* 0x0005e2000c10192a */
[----:B-1----:R-:W-:-:S03]  /*10190*/  LEA R8, P6, R13, R97, 0x2 ;  /* 0x000000610d087211 */ /* 0x002fc600078c10ff */
[----:B------:R1:W-:Y:S01]  /*101a0*/  @P3 STG.E desc[UR42][R4.64], R22 ;  /* 0x0000001604003986 */ /* 0x0003e2000c10192a */
[-C--:B------:R-:W-:Y:S02]  /*101b0*/  LEA.HI.X.SX32 R9, R13, R98.reuse, 0x2, P6 ;  /* 0x000000620d097211 */ /* 0x080fe400030f16ff */
[C---:B--2---:R-:W-:Y:S02]  /*101c0*/  LEA R2, P6, R11.reuse, R97, 0x2 ;  /* 0x000000610b027211 */ /* 0x044fe400078c10ff */
[----:B------:R-:W-:Y:S02]  /*101d0*/  ISETP.LT.AND P5, PT, R12, UR11, !P0 ;  /* 0x0000000b0c007c0c */ /* 0x000fe4000c7a1270 */
[----:B------:R-:W2:Y:S01]  /*101e0*/  LDL.LU R12, [R1+0xe8] ;  /* 0x0000e800010c7983 */ /* 0x000ea20000300800 */
[----:B------:R-:W-:Y:S02]  /*101f0*/  LEA.HI.X.SX32 R3, R11, R98, 0x2, P6 ;  /* 0x000000620b037211 */ /* 0x000fe400030f16ff */
[----:B---3--:R-:W-:-:S02]  /*10200*/  ISETP.LT.AND P3, PT, R10, UR11, !P0 ;  /* 0x0000000b0a007c0c */ /* 0x008fc4000c761270 */
[----:B------:R-:W3:Y:S04]  /*10210*/  LDL.LU R10, [R1+0xe4] ;  /* 0x0000e400010a7983 */ /* 0x000ee80000300800 */
[----:B------:R5:W-:Y:S01]  /*10220*/  @P2 STG.E desc[UR42][R6.64], R23 ;  /* 0x0000001706002986 */ /* 0x000be2000c10192a */
[----:B------:R-:W-:-:S03]  /*10230*/  ISETP.LT.AND P2, PT, R17, UR11, !P0 ;  /* 0x0000000b11007c0c */ /* 0x000fc6000c741270 */
[----:B------:R1:W-:Y:S04]  /*10240*/  @P1 STG.E desc[UR42][R8.64], R28 ;  /* 0x0000001c08001986 */ /* 0x0003e8000c10192a */
[----:B------:R-:W3:Y:S01]  /*10250*/  LDL.LU R17, [R1+0xe0] ;  /* 0x0000e00001117983 */ /* 0x000ee20000300800 */
[----:B------:R-:W-:-:S03]  /*10260*/  ISETP.LT.AND P1, PT, R16, UR11, !P0 ;  /* 0x0000000b10007c0c */ /* 0x000fc6000c721270 */
[----:B------:R1:W-:Y:S04]  /*10270*/  @P4 STG.E desc[UR42][R2.64], R29 ;  /* 0x0000001d02004986 */ /* 0x0003e8000c10192a */
[----:B------:R-:W3:Y:S01]  /*10280*/  LDL.LU R16, [R1+0xdc] ;  /* 0x0000dc0001107983 */ /* 0x000ee20000300800 */
[----:B------:R-:W-:-:S03]  /*10290*/  IMAD R13, R96, 0x2, R11 ;  /* 0x00000002600d7824 */ /* 0x000fc600078e020b */
[----:B------:R-:W1:Y:S01]  /*102a0*/  LDS.128 R20, [R0+UR33+0x800] ;  /* 0x0008002100147984 */ /* 0x000e620008000c00 */
[----:B----4-:R-:W-:-:S03]  /*102b0*/  ISETP.LT.AND P4, PT, R14, UR11, !P0 ;  /* 0x0000000b0e007c0c */ /* 0x010fc6000c781270 */
[----:B------:R-:W4:Y:S01]  /*102c0*/  LDL.LU R14, [R1+0xd8] ;  /* 0x0000d800010e7983 */ /* 0x000f220000300800 */
[----:B-1----:R-:W-:Y:S01]  /*102d0*/  LEA R4, P6, R13, R97, 0x2 ;  /* 0x000000610d047211 */ /* 0x002fe200078c10ff */
[----:B------:R-:W-:-:S03]  /*102e0*/  IMAD R11, R96, 0x2, R13 ;  /* 0x00000002600b7824 */ /* 0x000fc600078e020d */
[----:B------:R-:W-:Y:S01]  /*102f0*/  LEA.HI.X.SX32 R5, R13, R98, 0x2, P6 ;  /* 0x000000620d057211 */ /* 0x000fe200030f16ff */
[----:B------:R-:W-:Y:S01]  /*10300*/  IMAD R13, R96, 0x2, R11 ;  /* 0x00000002600d7824 */ /* 0x000fe200078e020b */
[----:B-----5:R-:W-:-:S04]  /*10310*/  LEA R6, P6, R11, R97, 0x2 ;  /* 0x000000610b067211 */ /* 0x020fc800078c10ff */
[-C--:B------:R-:W-:Y:S01]  /*10320*/  LEA.HI.X.SX32 R7, R11, R98.reuse, 0x2, P6 ;  /* 0x000000620b077211 */ /* 0x080fe200030f16ff */
[C---:B------:R-:W-:Y:S01]  /*10330*/  IMAD R11, R96.reuse, 0x2, R13 ;  /* 0x00000002600b7824 */ /* 0x040fe200078e020d */
[-C--:B------:R-:W-:Y:S01]  /*10340*/  LEA R8, P6, R13, R97.reuse, 0x2 ;  /* 0x000000610d087211 */ /* 0x080fe200078c10ff */
[----:B------:R1:W-:Y:S01]  /*10350*/  @P5 STG.E desc[UR42][R4.64], R30 ;  /* 0x0000001e04005986 */ /* 0x0003e2000c10192a */
[----:B------:R-:W-:Y:S02]  /*10360*/  ISETP.LT.AND P5, PT, R15, UR11, !P0 ;  /* 0x0000000b0f007c0c */ /* 0x000fe4000c7a1270 */
[-C--:B------:R-:W-:Y:S01]  /*10370*/  LEA.HI.X.SX32 R9, R13, R98.reuse, 0x2, P6 ;  /* 0x000000620d097211 */ /* 0x080fe200030f16ff */
[C---:B------:R-:W-:Y:S01]  /*10380*/  IMAD R13, R96.reuse, 0x2, R11 ;  /* 0x00000002600d7824 */ /* 0x040fe200078e020b */
[CC--:B------:R-:W-:Y:S01]  /*10390*/  LEA R2, P6, R11.reuse, R97.reuse, 0x2 ;  /* 0x000000610b027211 */ /* 0x0c0fe200078c10ff */
[----:B------:R-:W5:Y:S03]  /*103a0*/  LDL.LU R15, [R1+0xd4] ;  /* 0x0000d400010f7983 */ /* 0x000f660000300800 */
[-C--:B------:R-:W-:Y:S01]  /*103b0*/  LEA.HI.X.SX32 R3, R11, R98.reuse, 0x2, P6 ;  /* 0x000000620b037211 */ /* 0x080fe200030f16ff */
[----:B------:R-:W-:Y:S01]  /*103c0*/  IMAD R11, R96, 0x2, R13 ;  /* 0x00000002600b7824 */ /* 0x000fe200078e020d */
[CC--:B-1----:R-:W-:Y:S01]  /*103d0*/  LEA R4, P6, R13.reuse, R97.reuse, 0x2 ;  /* 0x000000610d047211 */ /* 0x0c2fe200078c10ff */
[----:B------:R1:W-:Y:S03]  /*103e0*/  @P3 STG.E desc[UR42][R6.64], R31 ;  /* 0x0000001f06003986 */ /* 0x0003e6000c10192a */
[----:B------:R-:W-:Y:S01]  /*103f0*/  LEA.HI.X.SX32 R5, R13, R98, 0x2, P6 ;  /* 0x000000620d057211 */ /* 0x000fe200030f16ff */
[----:B------:R2:W-:Y:S01]  /*10400*/  @P2 STG.E desc[UR42][R8.64], R36 ;  /* 0x0000002408002986 */ /* 0x0005e2000c10192a */
[----:B-1----:R-:W-:-:S03]  /*10410*/  LEA R6, P6, R11, R97, 0x2 ;  /* 0x000000610b067211 */ /* 0x002fc600078c10ff */
[----:B------:R1:W-:Y:S01]  /*10420*/  @P1 STG.E desc[UR42][R2.64], R37 ;  /* 0x0000002502001986 */ /* 0x0003e2000c10192a */
[----:B------:R-:W-:Y:S02]  /*10430*/  LEA.HI.X.SX32 R7, R11, R98, 0x2, P6 ;  /* 0x000000620b077211 */ /* 0x000fe400030f16ff */
[----:B--2---:R-:W-:Y:S02]  /*10440*/  ISETP.LT.AND P3, PT, R12, UR11, !P0 ;  /* 0x0000000b0c007c0c */ /* 0x004fe4000c761270 */
[----:B------:R-:W2:Y:S01]  /*10450*/  LDL.LU R12, [R1+0xd0] ;  /* 0x0000d000010c7983 */ /* 0x000ea20000300800 */
[----:B---3--:R-:W-:-:S03]  /*10460*/  ISETP.LT.AND P2, PT, R10, UR11, !P0 ;  /* 0x0000000b0a007c0c */ /* 0x008fc6000c741270 */
[----:B------:R-:W3:Y:S04]  /*10470*/  LDL.LU R10, [R1+0xcc] ;  /* 0x0000cc00010a7983 */ /* 0x000ee80000300800 */
[----:B------:R1:W-:Y:S04]  /*10480*/  @P4 STG.E desc[UR42][R4.64], R38 ;  /* 0x0000002604004986 */ /* 0x0003e8000c10192a */
[----:B------:R1:W-:Y:S01]  /*10490*/  @P5 STG.E desc[UR42][R6.64], R39 ;  /* 0x0000002706005986 */ /* 0x0003e2000c10192a */
[----:B------:R-:W-:-:S03]  /*104a0*/  ISETP.LT.AND P1, PT, R17, UR11, !P0 ;  /* 0x0000000b11007c0c */ /* 0x000fc6000c721270 */
[----:B------:R-:W3:Y:S01]  /*104b0*/  LDL.LU R17, [R1+0xc8] ;  /* 0x0000c80001117983 */ /* 0x000ee20000300800 */
[----:B------:R-:W-:-:S03]  /*104c0*/  ISETP.LT.AND P4, PT, R16, UR11, !P0 ;  /* 0x0000000b10007c0c */ /* 0x000fc6000c781270 */
[----:B------:R-:W3:Y:S01]  /*104d0*/  LDL.LU R16, [R1+0xc4] ;  /* 0x0000c40001107983 */ /* 0x000ee20000300800 */
[----:B----4-:R-:W-:-:S03]  /*104e0*/  ISETP.LT.AND P5, PT, R14, UR11, !P0 ;  /* 0x0000000b0e007c0c */ /* 0x010fc6000c7a1270 */
[----:B------:R-:W4:Y:S01]  /*104f0*/  LDL.LU R14, [R1+0xc0] ;  /* 0x0000c000010e7983 */ /* 0x000f220000300800 */
[----:B------:R-:W-:-:S04]  /*10500*/  IMAD R13, R96, 0x2, R11 ;  /* 0x00000002600d7824 */ /* 0x000fc800078e020b */
[----:B------:R-:W-:Y:S01]  /*10510*/  IMAD R11, R96, 0x2, R13 ;  /* 0x00000002600b7824 */ /* 0x000fe200078e020d */
[----:B------:R-:W-:-:S04]  /*10520*/  LEA R8, P6, R13, R97, 0x2 ;  /* 0x000000610d087211 */ /* 0x000fc800078c10ff */
[----:B------:R-:W-:Y:S01]  /*10530*/  LEA.HI.X.SX32 R9, R13, R98, 0x2, P6 ;  /* 0x000000620d097211 */ /* 0x000fe200030f16ff */
[----:B------:R-:W-:Y:S01]  /*10540*/  IMAD R13, R96, 0x2, R11 ;  /* 0x00000002600d7824 */ /* 0x000fe200078e020b */
[----:B-1----:R-:W-:-:S04]  /*10550*/  LEA R2, P6, R11, R97, 0x2 ;  /* 0x000000610b027211 */ /* 0x002fc800078c10ff */
[-C--:B------:R-:W-:Y:S01]  /*10560*/  LEA.HI.X.SX32 R3, R11, R98.reuse, 0x2, P6 ;  /* 0x000000620b037211 */ /* 0x080fe200030f16ff */
[C---:B------:R-:W-:Y:S01]  /*10570*/  IMAD R11, R96.reuse, 0x2, R13 ;  /* 0x00000002600b7824 */ /* 0x040fe200078e020d */
[-C--:B------:R-:W-:Y:S01]  /*10580*/  LEA R4, P6, R13, R97.reuse, 0x2 ;  /* 0x000000610d047211 */ /* 0x080fe200078c10ff */
[----:B------:R1:W-:Y:S01]  /*10590*/  @P3 STG.E desc[UR42][R8.64], R44 ;  /* 0x0000002c08003986 */ /* 0x0003e2000c10192a */
[----:B-----5:R-:W-:Y:S02]  /*105a0*/  ISETP.LT.AND P3, PT, R15, UR11, !P0 ;  /* 0x0000000b0f007c0c */ /* 0x020fe4000c761270 */
        /* <DEDUP_REMOVED lines=10> */
[----:B-1----:R-:W-:-:S02]  /*10650*/  LEA R2, P6, R11, R97, 0x2 ;  /* 0x000000610b027211 */ /* 0x002fc400078c10ff */
[----:B--2---:R-:W-:Y:S02]  /*10660*/  ISETP.LT.AND P2, PT, R12, UR11, !P0 ;  /* 0x0000000b0c007c0c */ /* 0x004fe4000c741270 */
[----:B------:R-:W2:Y:S01]  /*10670*/  LDL.LU R12, [R1+0xb8] ;  /* 0x0000b800010c7983 */ /* 0x000ea20000300800 */
[----:B------:R-:W-:Y:S02]  /*10680*/  LEA.HI.X.SX32 R3, R11, R98, 0x2, P6 ;  /* 0x000000620b037211 */ /* 0x000fe400030f16ff */
[----:B---3--:R-:W-:Y:S02]  /*10690*/  ISETP.LT.AND P1, PT, R10, UR11, !P0 ;  /* 0x0000000b0a007c0c */ /* 0x008fe4000c721270 */
[----:B------:R-:W3:Y:S04]  /*106a0*/  LDL.LU R10, [R1+0xb4] ;  /* 0x0000b400010a7983 */ /* 0x000ee80000300800 */
[----:B------:R1:W-:Y:S04]  /*106b0*/  @P4 STG.E desc[UR42][R6.64], R47 ;  /* 0x0000002f06004986 */ /* 0x0003e8000c10192a */
[----:B------:R1:W-:Y:S04]  /*106c0*/  @P5 STG.E desc[UR42][R8.64], R52 ;  /* 0x0000003408005986 */ /* 0x0003e8000c10192a */
[----:B------:R1:W-:Y:S01]  /*106d0*/  @P3 STG.E desc[UR42][R2.64], R53 ;  /* 0x0000003502003986 */ /* 0x0003e2000c10192a */
        /* <DEDUP_REMOVED lines=12> */
[-C--:B------:R-:W-:Y:S02]  /*107a0*/  LEA R8, P6, R13, R97.reuse, 0x2 ;  /* 0x000000610d087211 */ /* 0x080fe400078c10ff */
[----:B------:R-:W-:Y:S02]  /*107b0*/  ISETP.LT.AND P4, PT, R17, UR11, !P0 ;  /* 0x0000000b11007c0c */ /* 0x000fe4000c781270 */
[-C--:B------:R-:W-:Y:S01]  /*107c0*/  LEA.HI.X.SX32 R9, R13, R98.reuse, 0x2, P6 ;  /* 0x000000620d097211 */ /* 0x080fe200030f16ff */
[C---:B------:R-:W-:Y:S01]  /*107d0*/  IMAD R13, R96.reuse, 0x2, R11 ;  /* 0x00000002600d7824 */ /* 0x040fe200078e020b */
[----:B------:R1:W-:Y:S01]  /*107e0*/  @P2 STG.E desc[UR42][R4.64], R54 ;  /* 0x0000003604002986 */ /* 0x0003e2000c10192a */
[----:B------:R-:W-:Y:S02]  /*107f0*/  LEA R2, P6, R11, R97, 0x2 ;  /* 0x000000610b027211 */ /* 0x000fe400078c10ff */
[----:B-----5:R-:W-:Y:S01]  /*10800*/  ISETP.LT.AND P2, PT, R15, UR11, !P0 ;  /* 0x0000000b0f007c0c */ /* 0x020fe2000c741270 */
[C---:B------:R-:W-:Y:S01]  /*10810*/  IMAD R15, R96.reuse, 0x2, R13 ;  /* 0x00000002600f7824 */ /* 0x040fe200078e020d */
[----:B------:R-:W-:Y:S01]  /*10820*/  LEA.HI.X.SX32 R3, R11, R98, 0x2, P6 ;  /* 0x000000620b037211 */ /* 0x000fe200030f16ff */
[----:B------:R5:W-:Y:S02]  /*10830*/  @P1 STG.E desc[UR42][R6.64], R55 ;  /* 0x0000003706001986 */ /* 0x000be4000c10192a */
[----:B------:R-:W-:-:S02]  /*10840*/  IMAD R11, R96, 0x2, R15 ;  /* 0x00000002600b7824 */ /* 0x000fc400078e020f */
[----:B------:R2:W-:Y:S01]  /*10850*/  @P4 STG.E desc[UR42][R8.64], R64 ;  /* 0x0000004008004986 */ /* 0x0005e2000c10192a */
[-C--:B-1----:R-:W-:Y:S01]  /*10860*/  LEA R4, P6, R13, R97.reuse, 0x2 ;  /* 0x000000610d047211 */ /* 0x082fe200078c10ff */
[C---:B------:R-:W-:Y:S02]  /*10870*/  IMAD R17, R96.reuse, 0x2, R11 ;  /* 0x0000000260117824 */ /* 0x040fe400078e020b */
[----:B------:R1:W-:Y:S01]  /*10880*/  @P5 STG.E desc[UR42][R2.64], R65 ;  /* 0x0000004102005986 */ /* 0x0003e2000c10192a */
[-C--:B-----5:R-:W-:Y:S02]  /*10890*/  LEA R6, P5, R15, R97.reuse, 0x2 ;  /* 0x000000610f067211 */ /* 0x0a0fe400078a10ff */
[-C--:B------:R-:W-:Y:S01]  /*108a0*/  LEA.HI.X.SX32 R5, R13, R98.reuse, 0x2, P6 ;  /* 0x000000620d057211 */ /* 0x080fe200030f16ff */
[----:B------:R-:W-:Y:S01]  /*108b0*/  IMAD R13, R96, 0x2, R17 ;  /* 0x00000002600d7824 */ /* 0x000fe200078e0211 */
[----:B------:R-:W-:Y:S02]  /*108c0*/  LEA.HI.X.SX32 R7, R15, R98, 0x2, P5 ;  /* 0x000000620f077211 */ /* 0x000fe400028f16ff */
[----:B--2---:R-:W-:-:S02]  /*108d0*/  LEA R8, P5, R17, R97, 0x2 ;  /* 0x0000006111087211 */ /* 0x004fc400078a10ff */
[----:B------:R-:W-:Y:S02]  /*108e0*/  ISETP.LT.AND P1, PT, R12, UR11, !P0 ;  /* 0x0000000b0c007c0c */ /* 0x000fe4000c721270 */
[----:B---3--:R-:W-:Y:S02]  /*108f0*/  ISETP.LT.AND P4, PT, R10, UR11, !P0 ;  /* 0x0000000b0a007c0c */ /* 0x008fe4000c781270 */
[-C--:B------:R-:W-:Y:S01]  /*10900*/  LEA R10, P6, R11, R97.reuse, 0x2 ;  /* 0x000000610b0a7211 */ /* 0x080fe200078c10ff */
[----:B------:R-:W-:Y:S01]  /*10910*/  IMAD R96, R96, 0x2, R13 ;  /* 0x0000000260607824 */ /* 0x000fe200078e020d */
[-C--:B------:R-:W-:Y:S02]  /*10920*/  LEA.HI.X.SX32 R9, R17, R98.reuse, 0x2, P5 ;  /* 0x0000006211097211 */ /* 0x080fe400028f16ff */
[----:B------:R-:W-:Y:S02]  /*10930*/  LEA.HI.X.SX32 R11, R11, R98, 0x2, P6 ;  /* 0x000000620b0b7211 */ /* 0x000fe400030f16ff */
[----:B------:R-:W-:-:S04]  /*10940*/  LEA R12, P6, R13, R97, 0x2 ;  /* 0x000000610d0c7211 */ /* 0x000fc800078c10ff */
[-C--:B------:R-:W-:Y:S02]  /*10950*/  LEA.HI.X.SX32 R13, R13, R98.reuse, 0x2, P6 ;  /* 0x000000620d0d7211 */ /* 0x080fe400030f16ff */
[----:B-1----:R-:W-:Y:S02]  /*10960*/  LEA R2, P6, R96, R97, 0x2 ;  /* 0x0000006160027211 */ /* 0x002fe400078c10ff */
[----:B------:R-:W-:Y:S01]  /*10970*/  ISETP.LT.AND P5, PT, R16, UR11, !P0 ;  /* 0x0000000b10007c0c */ /* 0x000fe2000c7a1270 */
[----:B------:R1:W-:Y:S01]  /*10980*/  @P3 STG.E desc[UR42][R4.64], R66 ;  /* 0x0000004204003986 */ /* 0x0003e2000c10192a */
[----:B------:R-:W-:-:S03]  /*10990*/  LEA.HI.X.SX32 R3, R96, R98, 0x2, P6 ;  /* 0x0000006260037211 */ /* 0x000fc600030f16ff */
[----:B------:R1:W-:Y:S04]  /*109a0*/  @P2 STG.E desc[UR42][R6.64], R67 ;  /* 0x0000004306002986 */ /* 0x0003e8000c10192a */
[----:B------:R1:W-:Y:S04]  /*109b0*/  @P1 STG.E desc[UR42][R10.64], R20 ;  /* 0x000000140a001986 */ /* 0x0003e8000c10192a */
[----:B------:R1:W-:Y:S04]  /*109c0*/  @P4 STG.E desc[UR42][R8.64], R21 ;  /* 0x0000001508004986 */ /* 0x0003e8000c10192a */
[----:B------:R1:W-:Y:S01]  /*109d0*/  @P5 STG.E desc[UR42][R12.64], R22 ;  /* 0x000000160c005986 */ /* 0x0003e2000c10192a */
[----:B----4-:R-:W-:-:S13]  /*109e0*/  ISETP.LT.AND P0, PT, R14, UR11, !P0 ;  /* 0x0000000b0e007c0c */ /* 0x010fda000c701270 */
[----:B------:R1:W-:Y:S01]  /*109f0*/  @P0 STG.E desc[UR42][R2.64], R23 ;  /* 0x0000001702000986 */ /* 0x0003e2000c10192a */
[----:B------:R-:W-:Y:S06]  /*10a00*/  BAR.SYNC.DEFER_BLOCKING 0x0 ;  /* 0x0000000000007b1d */ /* 0x000fec0000010000 */
[----:B------:R-:W-:Y:S05]  /*10a10*/  BRA.U UP0, `(.L_x_13) ;  /* 0x0000000100a07547 */ /* 0x000fea000b800000 */
[----:B------:R-:W2:Y:S01]  /*10a20*/  S2UR UR5, SR_CgaCtaId ;  /* 0x00000000000579c3 */ /* 0x000ea20000008800 */
[----:B------:R-:W-:Y:S01]  /*10a30*/  NOP ;  /* 0x0000000000007918 */ /* 0x000fe20000000000 */
[----:B------:R-:W-:Y:S01]  /*10a40*/  UMOV UR4, 0x50 ;  /* 0x0000005000047882 */ /* 0x000fe20000000000 */
[----:B------:R-:W-:Y:S02]  /*10a50*/  IMAD.U32 R0, RZ, RZ, UR32 ;  /* 0x00000020ff007e24 */ /* 0x000fe4000f8e00ff */
[----:B-1----:R-:W-:Y:S02]  /*10a60*/  IMAD.MOV.U32 R3, RZ, RZ, 0xf ;  /* 0x0000000fff037424 */ /* 0x002fe400078e00ff */
[----:B------:R-:W-:Y:S01]  /*10a70*/  IMAD.MOV.U32 R7, RZ, RZ, 0x1 ;  /* 0x00000001ff077424 */ /* 0x000fe200078e00ff */
[----:B------:R-:W-:-:S04]  /*10a80*/  LOP3.LUT R0, R0, 0xffff, RZ, 0xc0, !PT ;  /* 0x0000ffff00007812 */ /* 0x000fc800078ec0ff */
[----:B------:R-:W-:-:S05]  /*10a90*/  SHF.R.U32.HI R0, RZ, 0x5, R0 ;  /* 0x00000005ff007819 */ /* 0x000fca0000011600 */
[----:B------:R-:W-:Y:S01]  /*10aa0*/  VIADD R2, R0, 0x10 ;  /* 0x0000001000027836 */ /* 0x000fe20000000000 */
[----:B------:R-:W-:Y:S01]  /*10ab0*/  SHF.L.U32 R0, R3, R0, RZ ;  /* 0x0000000003007219 */ /* 0x000fe200000006ff */
[----:B--2---:R-:W-:-:S03]  /*10ac0*/  ULEA UR6, UR5, UR4, 0x18 ;  /* 0x0000000405067291 */ /* 0x004fc6000f8ec0ff */
[----:B------:R-:W-:-:S04]  /*10ad0*/  SHF.L.U32 R3, R7, R2, RZ ;  /* 0x0000000207037219 */ /* 0x000fc800000006ff */
[----:B------:R-:W-:Y:S02]  /*10ae0*/  LOP3.LUT R0, R3, R0, RZ, 0xfc, !PT ;  /* 0x0000000003007212 */ /* 0x000fe400078efcff */
[----:B------:R-:W1:Y:S02]  /*10af0*/  LDS R5, [UR6] ;  /* 0x00000006ff057984 */ /* 0x000e640008000800 */
[C---:B------:R-:W-:Y:S02]  /*10b00*/  LOP3.LUT R2, R0.reuse, 0xffff, RZ, 0xc0, !PT ;  /* 0x0000ffff00027812 */ /* 0x040fe400078ec0ff */
[----:B-1----:R-:W-:-:S04]  /*10b10*/  LOP3.LUT R3, R0, 0xffff, R5, 0x80, !PT ;  /* 0x0000ffff00037812 */ /* 0x002fc800078e8005 */
[----:B------:R-:W-:-:S13]  /*10b20*/  ISETP.NE.AND P0, PT, R3, R2, PT ;  /* 0x000000020300720c */ /* 0x000fda0003f05270 */
[----:B------:R-:W-:Y:S05]  /*10b30*/  @P0 BRA `(.L_x_14) ;  /* 0x0000000000500947 */ /* 0x000fea0003800000 */
[----:B------:R-:W-:Y:S02]  /*10b40*/  SHF.R.U32.HI R5, RZ, 0x10, R5 ;  /* 0x00000010ff057819 */ /* 0x000fe40000011605 */
[----:B------:R-:W-:-:S04]  /*10b50*/  SHF.R.U32.HI R2, RZ, 0x10, R0 ;  /* 0x00000010ff027819 */ /* 0x000fc80000011600 */
[----:B------:R-:W-:-:S04]  /*10b60*/  LOP3.LUT R5, R5, R2, RZ, 0xc0, !PT ;  /* 0x0000000205057212 */ /* 0x000fc800078ec0ff */
[----:B------:R-:W-:-:S13]  /*10b70*/  ISETP.NE.AND P0, PT, R5, R2, PT ;  /* 0x000000020500720c */ /* 0x000fda0003f05270 */
[----:B------:R-:W-:Y:S05]  /*10b80*/  @P0 BRA `(.L_x_15) ;  /* 0x0000000000300947 */ /* 0x000fea0003800000 */
[----:B------:R-:W-:Y:S01]  /*10b90*/  R2UR UR4, R0 ;  /* 0x00000000000472ca */ /* 0x000fe200000e0000 */
[----:B------:R-:W-:Y:S01]  /*10ba0*/  VOTEU.ANY UR5, UPT, PT ;  /* 0x0000000000057886 */ /* 0x000fe200038e0100 */
[----:B------:R-:W1:Y:S01]  /*10bb0*/  S2R R0, SR_LANEID ;  /* 0x0000000000007919 */ /* 0x000e620000000000 */
[----:B------:R-:W-:-:S10]  /*10bc0*/  UFLO.U32 UR5, UR5 ;  /* 0x00000005000572bd */ /* 0x000fd400080e0000 */
[----:B------:R-:W-:-:S06]  /*10bd0*/  ULOP3.LUT UR4, URZ, UR4, URZ, 0x33, !UPT ;  /* 0x00000004ff047292 */ /* 0x000fcc000f8e33ff */
[----:B------:R-:W-:-:S04]  /*10be0*/  IMAD.U32 R2, RZ, RZ, UR4 ;  /* 0x00000004ff027e24 */ /* 0x000fc8000f8e00ff */
[----:B------:R-:W2:Y:S02]  /*10bf0*/  REDUX UR7, R2 ;  /* 0x00000000020773c4 */ /* 0x000ea40000000000 */
[----:B------:R3:W-:Y:S01]  /*10c00*/  UTCATOMSWS.AND URZ, UR4 ;  /* 0x0000000400ff79e3 */ /* 0x0007e20008000000 */
[----:B-1----:R-:W-:Y:S01]  /*10c10*/  ISETP.EQ.U32.AND P0, PT, R0, UR5, PT ;  /* 0x0000000500007c0c */ /* 0x002fe2000bf02070 */
[----:B--2---:R-:W-:-:S12]  /*10c20*/  IMAD.U32 R0, RZ, RZ, UR7 ;  /* 0x00000007ff007e24 */ /* 0x004fd8000f8e00ff */
[----:B------:R3:W-:Y:S01]  /*10c30*/  @P0 ATOMS.AND RZ, [UR6], R0 ;  /* 0x00000000ffff098c */ /* 0x0007e2000a800006 */
[----:B------:R-:W-:Y:S05]  /*10c40*/  BRA `(.L_x_13) ;  /* 0x0000000000147947 */ /* 0x000fea0003800000 */
.L_x_15:
[----:B------:R-:W-:-:S07]  /*10c50*/  MOV R2, 0x10c70 ;  /* 0x00010c7000027802 */ /* 0x000fce0000000f00 */
[----:B------:R-:W-:Y:S05]  /*10c60*/  CALL.REL.NOINC `($__internal_0_$__cuda_sm10x_tcgen05_guardrail_trap_col_being_dealloced_not_returned_by_alloc) ;  /* 0x00000000002c7944 */ /* 0x000fea0003c00000 */
[----:B------:R-:W-:Y:S05]  /*10c70*/  BRA `(.L_x_13) ;  /* 0x0000000000087947 */ /* 0x000fea0003800000 */
.L_x_14:
[----:B------:R-:W-:-:S07]  /*10c80*/  MOV R2, 0x10ca0 ;  /* 0x00010ca000027802 */ /* 0x000fce0000000f00 */
[----:B------:R-:W-:Y:S05]  /*10c90*/  CALL.REL.NOINC `($__internal_2_$__cuda_sm10x_tcgen05_guardrail_trap_unallocated_columns_being_dealloced) ;  /* 0x0000000000387944 */ /* 0x000fea0003c00000 */
.L_x_13:
[----:B------:R-:W-:Y:S01]  /*10ca0*/  NOP ;  /* 0x0000000000007918 */ /* 0x000fe20000000000 */
[----:B---3--:R-:W-:Y:S05]  /*10cb0*/  EXIT ;  /* 0x000000000000794d */ /* 0x008fea0003800000 */
.L_x_9:
[----:B------:R-:W1:Y:S02]  /*10cc0*/  SYNCS.PHASECHK.TRANS64.TRYWAIT P2, [UR40], R126 ;  /* 0x0000007eff0075a7 */ /* 0x000e640008041128 */
[----:B-1----:R-:W-:Y:S05]  /*10cd0*/  @!P2 BRA `(.L_x_9) ;  /* 0xfffffffc00f8a947 */ /* 0x002fea000383ffff */
[----:B------:R-:W-:Y:S05]  /*10ce0*/  BRA `(.L_x_16) ;  /* 0xffffffbc00247947 */ /* 0x000fea000383ffff */
.L_x_12:
[----:B------:R-:W1:Y:S02]  /*10cf0*/  SYNCS.PHASECHK.TRANS64.TRYWAIT P4, [UR30], R2 ;  /* 0x00000002ff0075a7 */ /* 0x000e64000808111e */
[----:B-1----:R-:W-:Y:S05]  /*10d00*/  @!P4 BRA `(.L_x_12) ;  /* 0xfffffffc00f8c947 */ /* 0x002fea000383ffff */
[----:B------:R-:W-:Y:S05]  /*10d10*/  BRA `(.L_x_11) ;  /* 0xffffffdc00607947 */ /* 0x000fea000383ffff */
        .weak           $__internal_0_$__cuda_sm10x_tcgen05_guardrail_trap_col_being_dealloced_not_returned_by_alloc
        .type           $__internal_0_$__cuda_sm10x_tcgen05_guardrail_trap_col_being_dealloced_not_returned_by_alloc,@function
        .size           $__internal_0_$__cuda_sm10x_tcgen05_guardrail_trap_col_being_dealloced_not_returned_by_alloc,($__internal_1_$__cuda_sm10x_tcgen05_guardrail_trap_phase_invalid_during_alloc - $__internal_0_$__cuda_sm10x_tcgen05_guardrail_trap_col_being_dealloced_not_returned_by_alloc)
$__internal_0_$__cuda_sm10x_tcgen05_guardrail_trap_col_being_dealloced_not_returned_by_alloc:
[----:B------:R-:W-:Y:S05]  /*10d20*/  BPT.TRAP 0x1 ;  /* 0x000000040000795c */ /* 0x000fea0000300000 */
[----:B------:R-:W-:-:S04]  /*10d30*/  IMAD.MOV.U32 R3, RZ, RZ, 0x0 ;  /* 0x00000000ff037424 */ /* 0x000fc800078e00ff */
[----:B------:R-:W-:Y:S05]  /*10d40*/  RET.REL.NODEC R2 `(matmul_kernel) ;  /* 0xfffffef002ac7950 */ /* 0x000fea0003c3ffff */
        .weak           $__internal_1_$__cuda_sm10x_tcgen05_guardrail_trap_phase_invalid_during_alloc
        .type           $__internal_1_$__cuda_sm10x_tcgen05_guardrail_trap_phase_invalid_during_alloc,@function
        .size           $__internal_1_$__cuda_sm10x_tcgen05_guardrail_trap_phase_invalid_during_alloc,($__internal_2_$__cuda_sm10x_tcgen05_guardrail_trap_unallocated_columns_being_dealloced - $__internal_1_$__cuda_sm10x_tcgen05_guardrail_trap_phase_invalid_during_alloc)
$__internal_1_$__cuda_sm10x_tcgen05_guardrail_trap_phase_invalid_during_alloc:
[----:B------:R-:W-:Y:S05]  /*10d50*/  BPT.TRAP 0x1 ;  /* 0x000000040000795c */ /* 0x000fea0000300000 */
[----:B------:R-:W-:-:S04]  /*10d60*/  IMAD.MOV.U32 R3, RZ, RZ, 0x0 ;  /* 0x00000000ff037424 */ /* 0x000fc800078e00ff */
[----:B------:R-:W-:Y:S05]  /*10d70*/  RET.REL.NODEC R2 `(matmul_kernel) ;  /* 0xfffffef002a07950 */ /* 0x000fea0003c3ffff */
        .weak           $__internal_2_$__cuda_sm10x_tcgen05_guardrail_trap_unallocated_columns_being_dealloced
        .type           $__internal_2_$__cuda_sm10x_tcgen05_guardrail_trap_unallocated_columns_being_dealloced,@function
        .size           $__internal_2_$__cuda_sm10x_tcgen05_guardrail_trap_unallocated_columns_being_dealloced,(.L_x_20 - $__internal_2_$__cuda_sm10x_tcgen05_guardrail_trap_unallocated_columns_being_dealloced)
$__internal_2_$__cuda_sm10x_tcgen05_guardrail_trap_unallocated_columns_being_dealloced:
[----:B------:R-:W-:Y:S05]  /*10d80*/  BPT.TRAP 0x1 ;  /* 0x000000040000795c */ /* 0x000fea0000300000 */
[----:B------:R-:W-:-:S04]  /*10d90*/  IMAD.MOV.U32 R3, RZ, RZ, 0x0 ;  /* 0x00000000ff037424 */ /* 0x000fc800078e00ff */
[----:B------:R-:W-:Y:S05]  /*10da0*/  RET.REL.NODEC R2 `(matmul_kernel) ;  /* 0xfffffef002947950 */ /* 0x000fea0003c3ffff */
.L_x_17:
[----:B------:R-:W-:-:S00]  /*10db0*/  BRA `(.L_x_17) ;  /* 0xfffffffc00fc7947 */ /* 0x000fc0000383ffff */
[----:B------:R-:W-:-:S00]  /*10dc0*/  NOP ;  /* 0x0000000000007918 */ /* 0x000fc00000000000 */
        /* <DEDUP_REMOVED lines=11> */
.L_x_20:


//--------------------- .nv.shared.matmul_kernel  --------------------------
	.section	.nv.shared.matmul_kernel,"aw",@nobits
	.sectionflags	@""
	.align	16
	.zero		1024


//--------------------- .nv.shared.reserved.0     --------------------------
	.section	.nv.shared.reserved.0,"aw",@nobits
	.align	8
	.weak		__nv_reservedSMEM_offset_0_alias
	.size		__nv_reservedSMEM_offset_0_alias, 0, 64
	.other		__nv_reservedSMEM_offset_0_alias,@"STO_CUDA_RESERVED_SHARED STV_DEFAULT"
__nv_reservedSMEM_offset_0_alias:
	.zero		0
.nv.shared.reserved.0:
	.zero		64
	.weak		__nv_reservedSMEM_allocation_phase
	.type		__nv_reservedSMEM_allocation_phase,@object
	.size		__nv_reservedSMEM_allocation_phase,(.L_0 - __nv_reservedSMEM_allocation_phase)
__nv_reservedSMEM_allocation_phase:
	.zero		1
.L_0:
	.zero		7
	.weak		__nv_reservedSMEM_devtool_atexit_pc
	.type		__nv_reservedSMEM_devtool_atexit_pc,@object
	.size		__nv_reservedSMEM_devtool_atexit_pc,(__nv_reservedSMEM_allocation_mask - __nv_reservedSMEM_devtool_atexit_pc)
__nv_reservedSMEM_devtool_atexit_pc:
	.zero		8
	.weak		__nv_reservedSMEM_allocation_mask
	.type		__nv_reservedSMEM_allocation_mask,@object
	.size		__nv_reservedSMEM_allocation_mask,(.L_2 - __nv_reservedSMEM_allocation_mask)
__nv_reservedSMEM_allocation_mask:
	.zero		4
.L_2:


//--------------------- .nv.constant0.matmul_kernel --------------------------
	.section	.nv.constant0.matmul_kernel,"a",@progbits
	.sectionflags	@""
	.align	4
.nv.constant0.matmul_kernel:
	.zero		976


//--------------------- SYMBOLS --------------------------

	.type		.nv.reservedSmem.offset0,@object
	.size		.nv.reservedSmem.offset0,0x4
	.type		.nv.reservedSmem.cap,@object
	.size		.nv.reservedSmem.cap,0x4
